// auto-generated by cutlass_sweep.gemm — config: {"arch": "sm_100", "cluster_m": 4, "cluster_n": 2, "dtype": "fp32", "dtype_b": "fp32", "layout": "nt", "stages": 0, "tile_k": 32, "tile_m": 128, "tile_n": 256}
#include "cutlass/cutlass.h"
#include "cutlass/gemm/collective/collective_builder.hpp"
#include "cutlass/gemm/device/gemm_universal_adapter.h"
#include "cutlass/gemm/kernel/gemm_universal.hpp"
#include "cutlass/epilogue/collective/collective_builder.hpp"

using ElemA = float;
using ElemB = float;
using ElemCD = float;
using Acc  = float;
using TileShape    = cute::Shape<cute::_128, cute::_256, cute::_32>;
using ClusterShape = cute::Shape<cute::_4, cute::_2, cute::_1>;

using CollectiveEpilogue = typename cutlass::epilogue::collective::CollectiveBuilder<
    cutlass::arch::Sm100, cutlass::arch::OpClassTensorOp,
    TileShape, ClusterShape,
    cutlass::epilogue::collective::EpilogueTileAuto,
    Acc, Acc,
    ElemCD, cutlass::layout::RowMajor, 128 / cutlass::sizeof_bits<ElemCD>::value,
    ElemCD, cutlass::layout::RowMajor, 128 / cutlass::sizeof_bits<ElemCD>::value,
    cutlass::epilogue::collective::EpilogueScheduleAuto
  >::CollectiveOp;

using CollectiveMainloop = typename cutlass::gemm::collective::CollectiveBuilder<
    cutlass::arch::Sm100, cutlass::arch::OpClassTensorOp,
    ElemA, cutlass::layout::RowMajor, 128 / cutlass::sizeof_bits<ElemA>::value,
    ElemB, cutlass::layout::ColumnMajor, 128 / cutlass::sizeof_bits<ElemB>::value,
    Acc,
    TileShape, ClusterShape,
    cutlass::gemm::collective::StageCountAutoCarveout<static_cast<int>(sizeof(typename CollectiveEpilogue::SharedStorage))>,
    cutlass::gemm::collective::KernelScheduleAuto
  >::CollectiveOp;

using GemmKernel = cutlass::gemm::kernel::GemmUniversal<
    cute::Shape<int,int,int,int>,
    CollectiveMainloop,
    CollectiveEpilogue
>;
using Gemm = cutlass::gemm::device::GemmUniversalAdapter<GemmKernel>;

// Force the device kernel symbol into the cubin without needing a host main.
auto* _anchor = &cutlass::device_kernel<GemmKernel>;


// ===== COMPILED SASS (sm_100a) =====

	.target	sm_100a

	.elftype	@"ET_EXEC"


//--------------------- .note.nv.tkinfo           --------------------------
	.section	.note.nv.tkinfo,"",@"SHT_NOTE"
	.sectionflags	@"SHF_NOTE_NV_TKINFO"
	.tkinfo
        /*0018*/ 	.word	0x00000002
        /*0030*/ 	.string	""
        /*0030*/ 	.string	"ptxas"
        /*0030*/ 	.string	"Cuda compilation tools, release 13.0, V13.0.88"
        /*0030*/ 	.string	"Build cuda_13.0.r13.0/compiler.36424714_0"
        /*0030*/ 	.string	"-arch sm_100a -m 64 "



//--------------------- .note.nv.cuinfo           --------------------------
	.section	.note.nv.cuinfo,"",@"SHT_NOTE"
	.sectionflags	@"SHF_NOTE_NV_CUINFO"
        /*0018*/ 	.short	0x0002
        /*001a*/ 	.short	0x0064
        /*001c*/ 	.short	0x0082
	.zero		2


//--------------------- .nv.info                  --------------------------
	.section	.nv.info,"",@"SHT_CUDA_INFO"
	.align	4


	//----- nvinfo : EIATTR_REGCOUNT
	.align		4
        /*0000*/ 	.byte	0x04, 0x2f
        /*0002*/ 	.short	(.L_19 - .L_18)
	.align		4
.L_18:
        /*0004*/ 	.word	index@(_ZN7cutlass13device_kernelINS_4gemm6kernel13GemmUniversalIN4cute5tupleIJiiiiEEENS1_10collective13CollectiveMmaINS1_35MainloopSm100TmaUmmaWarpSpecializedILi8ELi2ELi4ENS5_IJNS4_1CILi4EEENSA_ILi2EEENSA_ILi1EEEEEEEENS5_IJNSA_ILi128EEENSA_ILi256EEENSA_ILi32EEEEEEfNS5_IJlSD_lEEEfSK_NS4_8TiledMMAINS4_8MMA_AtomIJNS4_23SM100_MMA_TF32_2x1SM_SSINS_10tfloat32_tESO_fLi128ELi256ELNS4_4UMMA5MajorE0ELSQ_0ELNSP_7ScaleInE0ELSR_0EEEEEENS4_6LayoutINS5_IJSD_SD_SD_EEENS5_IJNSA_ILi0EEESW_SW_EEEEENS5_IJNS4_10UnderscoreESZ_SZ_EEEEENS4_28SM100_TMA_2SM_LOAD_MULTICASTENS4_14ComposedLayoutINS4_7SwizzleILi3ELi4ELi3EEENS4_18smem_ptr_flag_bitsILi32EEENSU_INS5_IJNSA_ILi8EEESI_EEENS5_IJSI_SD_EEEEEEEvNS4_8identityES12_S1C_vS1D_EENS_8epilogue10collective18CollectiveEpilogueINS1F_23Sm100TmaWarpSpecializedILi4ELi2ELi16ELb1ELb0EEEJNS5_IJNSA_ILi64EEESH_SI_EEENS5_IJNSU_IS1K_SD_EENSU_INS5_IJNSA_ILi16EEESC_EEENS5_IJSD_SG_EEEEEEEEfSK_fSK_NS1F_6fusion15FusionCallbacksIS1J_NS1S_17LinearCombinationIffffLNS_15FloatRoundStyleE2EEES1L_S1R_JEEENS4_5SM1004TMEM4LOAD26SM100_TMEM_LOAD_32dp32b16xENS4_13SM90_TMA_LOADENS13_INS14_ILi2ELi4ELi3EEES17_NSU_INS5_IJS18_S1N_EEENS5_IJS1N_SD_EEEEEEENS4_39AutoVectorizingCopyWithAssumedAlignmentILi128EEENS4_14SM90_TMA_STOREES27_S29_S29_EEEvvEEEEvNT_6ParamsE)
        /*0008*/ 	.word	0x00000050


	//----- nvinfo : EIATTR_FRAME_SIZE
	.align		4
.L_19:
        /*000c*/ 	.byte	0x04, 0x11
        /*000e*/ 	.short	(.L_21 - .L_20)
	.align		4
.L_20:
        /*0010*/ 	.word	index@($__internal_2_$__cuda_sm10x_tcgen05_guardrail_trap_unallocated_columns_being_dealloced)
        /*0014*/ 	.word	0x00000000


	//----- nvinfo : EIATTR_FRAME_SIZE
	.align		4
.L_21:
        /*0018*/ 	.byte	0x04, 0x11
        /*001a*/ 	.short	(.L_23 - .L_22)
	.align		4
.L_22:
        /*001c*/ 	.word	index@($__internal_1_$__cuda_sm10x_tcgen05_guardrail_trap_phase_invalid_during_alloc)
        /*0020*/ 	.word	0x00000000


	//----- nvinfo : EIATTR_FRAME_SIZE
	.align		4
.L_23:
        /*0024*/ 	.byte	0x04, 0x11
        /*0026*/ 	.short	(.L_25 - .L_24)
	.align		4
.L_24:
        /*0028*/ 	.word	index@($__internal_0_$__cuda_sm10x_tcgen05_guardrail_trap_col_being_dealloced_not_returned_by_alloc)
        /*002c*/ 	.word	0x00000000


	//----- nvinfo : EIATTR_FRAME_SIZE
	.align		4
.L_25:
        /*0030*/ 	.byte	0x04, 0x11
        /*0032*/ 	.short	(.L_27 - .L_26)
	.align		4
.L_26:
        /*0034*/ 	.word	index@(_ZN7cutlass13device_kernelINS_4gemm6kernel13GemmUniversalIN4cute5tupleIJiiiiEEENS1_10collective13CollectiveMmaINS1_35MainloopSm100TmaUmmaWarpSpecializedILi8ELi2ELi4ENS5_IJNS4_1CILi4EEENSA_ILi2EEENSA_ILi1EEEEEEEENS5_IJNSA_ILi128EEENSA_ILi256EEENSA_ILi32EEEEEEfNS5_IJlSD_lEEEfSK_NS4_8TiledMMAINS4_8MMA_AtomIJNS4_23SM100_MMA_TF32_2x1SM_SSINS_10tfloat32_tESO_fLi128ELi256ELNS4_4UMMA5MajorE0ELSQ_0ELNSP_7ScaleInE0ELSR_0EEEEEENS4_6LayoutINS5_IJSD_SD_SD_EEENS5_IJNSA_ILi0EEESW_SW_EEEEENS5_IJNS4_10UnderscoreESZ_SZ_EEEEENS4_28SM100_TMA_2SM_LOAD_MULTICASTENS4_14ComposedLayoutINS4_7SwizzleILi3ELi4ELi3EEENS4_18smem_ptr_flag_bitsILi32EEENSU_INS5_IJNSA_ILi8EEESI_EEENS5_IJSI_SD_EEEEEEEvNS4_8identityES12_S1C_vS1D_EENS_8epilogue10collective18CollectiveEpilogueINS1F_23Sm100TmaWarpSpecializedILi4ELi2ELi16ELb1ELb0EEEJNS5_IJNSA_ILi64EEESH_SI_EEENS5_IJNSU_IS1K_SD_EENSU_INS5_IJNSA_ILi16EEESC_EEENS5_IJSD_SG_EEEEEEEEfSK_fSK_NS1F_6fusion15FusionCallbacksIS1J_NS1S_17LinearCombinationIffffLNS_15FloatRoundStyleE2EEES1L_S1R_JEEENS4_5SM1004TMEM4LOAD26SM100_TMEM_LOAD_32dp32b16xENS4_13SM90_TMA_LOADENS13_INS14_ILi2ELi4ELi3EEES17_NSU_INS5_IJS18_S1N_EEENS5_IJS1N_SD_EEEEEEENS4_39AutoVectorizingCopyWithAssumedAlignmentILi128EEENS4_14SM90_TMA_STOREES27_S29_S29_EEEvvEEEEvNT_6ParamsE)
        /*0038*/ 	.word	0x00000000


	//----- nvinfo : EIATTR_MIN_STACK_SIZE
	.align		4
.L_27:
        /*003c*/ 	.byte	0x04, 0x12
        /*003e*/ 	.short	(.L_29 - .L_28)
	.align		4
.L_28:
        /*0040*/ 	.word	index@(_ZN7cutlass13device_kernelINS_4gemm6kernel13GemmUniversalIN4cute5tupleIJiiiiEEENS1_10collective13CollectiveMmaINS1_35MainloopSm100TmaUmmaWarpSpecializedILi8ELi2ELi4ENS5_IJNS4_1CILi4EEENSA_ILi2EEENSA_ILi1EEEEEEEENS5_IJNSA_ILi128EEENSA_ILi256EEENSA_ILi32EEEEEEfNS5_IJlSD_lEEEfSK_NS4_8TiledMMAINS4_8MMA_AtomIJNS4_23SM100_MMA_TF32_2x1SM_SSINS_10tfloat32_tESO_fLi128ELi256ELNS4_4UMMA5MajorE0ELSQ_0ELNSP_7ScaleInE0ELSR_0EEEEEENS4_6LayoutINS5_IJSD_SD_SD_EEENS5_IJNSA_ILi0EEESW_SW_EEEEENS5_IJNS4_10UnderscoreESZ_SZ_EEEEENS4_28SM100_TMA_2SM_LOAD_MULTICASTENS4_14ComposedLayoutINS4_7SwizzleILi3ELi4ELi3EEENS4_18smem_ptr_flag_bitsILi32EEENSU_INS5_IJNSA_ILi8EEESI_EEENS5_IJSI_SD_EEEEEEEvNS4_8identityES12_S1C_vS1D_EENS_8epilogue10collective18CollectiveEpilogueINS1F_23Sm100TmaWarpSpecializedILi4ELi2ELi16ELb1ELb0EEEJNS5_IJNSA_ILi64EEESH_SI_EEENS5_IJNSU_IS1K_SD_EENSU_INS5_IJNSA_ILi16EEESC_EEENS5_IJSD_SG_EEEEEEEEfSK_fSK_NS1F_6fusion15FusionCallbacksIS1J_NS1S_17LinearCombinationIffffLNS_15FloatRoundStyleE2EEES1L_S1R_JEEENS4_5SM1004TMEM4LOAD26SM100_TMEM_LOAD_32dp32b16xENS4_13SM90_TMA_LOADENS13_INS14_ILi2ELi4ELi3EEES17_NSU_INS5_IJS18_S1N_EEENS5_IJS1N_SD_EEEEEEENS4_39AutoVectorizingCopyWithAssumedAlignmentILi128EEENS4_14SM90_TMA_STOREES27_S29_S29_EEEvvEEEEvNT_6ParamsE)
        /*0044*/ 	.word	0x00000000
.L_29:


//--------------------- .nv.compat                --------------------------
	.section	.nv.compat,"",@"SHT_CUDA_COMPAT_INFO"
	.align	4
        /*0000*/ 	.byte	0x02, 0x09, 0x01, 0x00, 0x02, 0x02, 0x02, 0x00, 0x02, 0x05, 0x05, 0x00, 0x03, 0x07, 0x01, 0x01
        /*0010*/ 	.byte	0x02, 0x03, 0x01, 0x00, 0x02, 0x06, 0x01, 0x00, 0x04, 0x0b, 0x08, 0x00, 0x09, 0x00, 0x00, 0x00
        /*0020*/ 	.byte	0x00, 0x00, 0x00, 0x00


//--------------------- .nv.info._ZN7cutlass13device_kernelINS_4gemm6kernel13GemmUniversalIN4cute5tupleIJiiiiEEENS1_10collective13CollectiveMmaINS1_35MainloopSm100TmaUmmaWarpSpecializedILi8ELi2ELi4ENS5_IJNS4_1CILi4EEENSA_ILi2EEENSA_ILi1EEEEEEEENS5_IJNSA_ILi128EEENSA_ILi256EEENSA_ILi32EEEEEEfNS5_IJlSD_lEEEfSK_NS4_8TiledMMAINS4_8MMA_AtomIJNS4_23SM100_MMA_TF32_2x1SM_SSINS_10tfloat32_tESO_fLi128ELi256ELNS4_4UMMA5MajorE0ELSQ_0ELNSP_7ScaleInE0ELSR_0EEEEEENS4_6LayoutINS5_IJSD_SD_SD_EEENS5_IJNSA_ILi0EEESW_SW_EEEEENS5_IJNS4_10UnderscoreESZ_SZ_EEEEENS4_28SM100_TMA_2SM_LOAD_MULTICASTENS4_14ComposedLayoutINS4_7SwizzleILi3ELi4ELi3EEENS4_18smem_ptr_flag_bitsILi32EEENSU_INS5_IJNSA_ILi8EEESI_EEENS5_IJSI_SD_EEEEEEEvNS4_8identityES12_S1C_vS1D_EENS_8epilogue10collective18CollectiveEpilogueINS1F_23Sm100TmaWarpSpecializedILi4ELi2ELi16ELb1ELb0EEEJNS5_IJNSA_ILi64EEESH_SI_EEENS5_IJNSU_IS1K_SD_EENSU_INS5_IJNSA_ILi16EEESC_EEENS5_IJSD_SG_EEEEEEEEfSK_fSK_NS1F_6fusion15FusionCallbacksIS1J_NS1S_17LinearCombinationIffffLNS_15FloatRoundStyleE2EEES1L_S1R_JEEENS4_5SM1004TMEM4LOAD26SM100_TMEM_LOAD_32dp32b16xENS4_13SM90_TMA_LOADENS13_INS14_ILi2ELi4ELi3EEES17_NSU_INS5_IJS18_S1N_EEENS5_IJS1N_SD_EEEEEEENS4_39AutoVectorizingCopyWithAssumedAlignmentILi128EEENS4_14SM90_TMA_STOREES27_S29_S29_EEEvvEEEEvNT_6ParamsE --------------------------
	.section	.nv.info._ZN7cutlass13device_kernelINS_4gemm6kernel13GemmUniversalIN4cute5tupleIJiiiiEEENS1_10collective13CollectiveMmaINS1_35MainloopSm100TmaUmmaWarpSpecializedILi8ELi2ELi4ENS5_IJNS4_1CILi4EEENSA_ILi2EEENSA_ILi1EEEEEEEENS5_IJNSA_ILi128EEENSA_ILi256EEENSA_ILi32EEEEEEfNS5_IJlSD_lEEEfSK_NS4_8TiledMMAINS4_8MMA_AtomIJNS4_23SM100_MMA_TF32_2x1SM_SSINS_10tfloat32_tESO_fLi128ELi256ELNS4_4UMMA5MajorE0ELSQ_0ELNSP_7ScaleInE0ELSR_0EEEEEENS4_6LayoutINS5_IJSD_SD_SD_EEENS5_IJNSA_ILi0EEESW_SW_EEEEENS5_IJNS4_10UnderscoreESZ_SZ_EEEEENS4_28SM100_TMA_2SM_LOAD_MULTICASTENS4_14ComposedLayoutINS4_7SwizzleILi3ELi4ELi3EEENS4_18smem_ptr_flag_bitsILi32EEENSU_INS5_IJNSA_ILi8EEESI_EEENS5_IJSI_SD_EEEEEEEvNS4_8identityES12_S1C_vS1D_EENS_8epilogue10collective18CollectiveEpilogueINS1F_23Sm100TmaWarpSpecializedILi4ELi2ELi16ELb1ELb0EEEJNS5_IJNSA_ILi64EEESH_SI_EEENS5_IJNSU_IS1K_SD_EENSU_INS5_IJNSA_ILi16EEESC_EEENS5_IJSD_SG_EEEEEEEEfSK_fSK_NS1F_6fusion15FusionCallbacksIS1J_NS1S_17LinearCombinationIffffLNS_15FloatRoundStyleE2EEES1L_S1R_JEEENS4_5SM1004TMEM4LOAD26SM100_TMEM_LOAD_32dp32b16xENS4_13SM90_TMA_LOADENS13_INS14_ILi2ELi4ELi3EEES17_NSU_INS5_IJS18_S1N_EEENS5_IJS1N_SD_EEEEEEENS4_39AutoVectorizingCopyWithAssumedAlignmentILi128EEENS4_14SM90_TMA_STOREES27_S29_S29_EEEvvEEEEvNT_6ParamsE,"",@"SHT_CUDA_INFO"
	.sectionflags	@""
	.align	4


	//----- nvinfo : EIATTR_CUDA_API_VERSION
	.align		4
        /*0000*/ 	.byte	0x04, 0x37
        /*0002*/ 	.short	(.L_31 - .L_30)
.L_30:
        /*0004*/ 	.word	0x00000082


	//----- nvinfo : EIATTR_KPARAM_INFO
	.align		4
.L_31:
        /*0008*/ 	.byte	0x04, 0x17
        /*000a*/ 	.short	(.L_33 - .L_32)
.L_32:
        /*000c*/ 	.word	0x00000000
        /*0010*/ 	.short	0x0000
        /*0012*/ 	.short	0x0000
        /*0014*/ 	.byte	0x00, 0xf0, 0x01, 0x20


	//----- nvinfo : EIATTR_AT_ENTRY_FRAGMENTS
	.align		4
.L_33:
        /*0018*/ 	.byte	0x04, 0x4f
        /*001a*/ 	.short	(.L_35 - .L_34)


	//   ....[0]....
.L_34:
        /*001c*/ 	.word	0x00000007


	//----- nvinfo : EIATTR_RESERVED_SMEM_USED
	.align		4
.L_35:
        /*0020*/ 	.byte	0x01, 0x41
	.zero		2


	//----- nvinfo : EIATTR_SPARSE_MMA_MASK
	.align		4
        /*0024*/ 	.byte	0x03, 0x50
        /*0026*/ 	.short	0x0000


	//----- nvinfo : EIATTR_TCGEN05_2CTA_USED
	.align		4
        /*0028*/ 	.byte	0x01, 0x52
	.zero		2


	//----- nvinfo : EIATTR_MAXREG_COUNT
	.align		4
        /*002c*/ 	.byte	0x03, 0x1b
        /*002e*/ 	.short	0x00ff


	//----- nvinfo : EIATTR_NUM_BARRIERS
	.align		4
        /*0030*/ 	.byte	0x02, 0x4c
        /*0032*/ 	.byte	0x07
	.zero		1


	//----- nvinfo : EIATTR_EXTERNS
	.align		4
        /*0034*/ 	.byte	0x04, 0x0f
        /*0036*/ 	.short	(.L_37 - .L_36)


	//   ....[0]....
	.align		4
.L_36:
        /*0038*/ 	.word	index@(__assertfail)


	//----- nvinfo : EIATTR_MERCURY_ISA_VERSION
	.align		4
.L_37:
        /*003c*/ 	.byte	0x03, 0x5f
        /*003e*/ 	.short	0x0101


	//----- nvinfo : EIATTR_INT_WARP_WIDE_INSTR_OFFSETS
	.align		4
        /*0040*/ 	.byte	0x04, 0x31
        /*0042*/ 	.short	(.L_39 - .L_38)


	//   ....[0]....
.L_38:
        /*0044*/ 	.word	0x00000e50


	//   ....[1]....
        /*0048*/ 	.word	0x00000f10


	//   ....[2]....
        /*004c*/ 	.word	0x00004840


	//   ....[3]....
        /*0050*/ 	.word	0x00004870


	//   ....[4]....
        /*0054*/ 	.word	0x00004890


	//   ....[5]....
        /*0058*/ 	.word	0x00005410


	//   ....[6]....
        /*005c*/ 	.word	0x000054a0


	//   ....[7]....
        /*0060*/ 	.word	0x00005550


	//   ....[8]....
        /*0064*/ 	.word	0x000055c0


	//   ....[9]....
        /*0068*/ 	.word	0x00005670


	//   ....[10]....
        /*006c*/ 	.word	0x00005720


	//   ....[11]....
        /*0070*/ 	.word	0x00005790


	//   ....[12]....
        /*0074*/ 	.word	0x00005840


	//   ....[13]....
        /*0078*/ 	.word	0x000058e0


	//   ....[14]....
        /*007c*/ 	.word	0x00005950


	//   ....[15]....
        /*0080*/ 	.word	0x00005a00


	//   ....[16]....
        /*0084*/ 	.word	0x00005ac0


	//   ....[17]....
        /*0088*/ 	.word	0x00005b30


	//   ....[18]....
        /*008c*/ 	.word	0x00005bf0


	//   ....[19]....
        /*0090*/ 	.word	0x00005ca0


	//   ....[20]....
        /*0094*/ 	.word	0x00005d10


	//   ....[21]....
        /*0098*/ 	.word	0x00005dd0


	//   ....[22]....
        /*009c*/ 	.word	0x00005e80


	//   ....[23]....
        /*00a0*/ 	.word	0x00005ef0


	//   ....[24]....
        /*00a4*/ 	.word	0x00005fb0


	//   ....[25]....
        /*00a8*/ 	.word	0x00006050


	//   ....[26]....
        /*00ac*/ 	.word	0x000060e0


	//   ....[27]....
        /*00b0*/ 	.word	0x000061b0


	//   ....[28]....
        /*00b4*/ 	.word	0x000062b0


	//----- nvinfo : EIATTR_COOP_GROUP_MASK_REGIDS
	.align		4
.L_39:
        /*00b8*/ 	.byte	0x04, 0x29
        /*00ba*/ 	.short	(.L_41 - .L_40)


	//   ....[0]....
.L_40:
        /*00bc*/ 	.word	0xffffffff


	//   ....[1]....
        /*00c0*/ 	.word	0xffffffff


	//   ....[2]....
        /*00c4*/ 	.word	0xffffffff


	//   ....[3]....
        /*00c8*/ 	.word	0xffffffff


	//   ....[4]....
        /*00cc*/ 	.word	0xffffffff


	//   ....[5]....
        /*00d0*/ 	.word	0xffffffff


	//   ....[6]....
        /*00d4*/ 	.word	0xffffffff


	//   ....[7]....
        /*00d8*/ 	.word	0xffffffff


	//   ....[8]....
        /*00dc*/ 	.word	0xffffffff


	//   ....[9]....
        /*00e0*/ 	.word	0xffffffff


	//   ....[10]....
        /*00e4*/ 	.word	0xffffffff


	//   ....[11]....
        /*00e8*/ 	.word	0xffffffff


	//   ....[12]....
        /*00ec*/ 	.word	0xffffffff


	//   ....[13]....
        /*00f0*/ 	.word	0xffffffff


	//----- nvinfo : EIATTR_COOP_GROUP_INSTR_OFFSETS
	.align		4
.L_41:
        /*00f4*/ 	.byte	0x04, 0x28
        /*00f6*/ 	.short	(.L_43 - .L_42)


	//   ....[0]....
.L_42:
        /*00f8*/ 	.word	0x000000b0


	//   ....[1]....
        /*00fc*/ 	.word	0x00000510


	//   ....[2]....
        /*0100*/ 	.word	0x00000760


	//   ....[3]....
        /*0104*/ 	.word	0x00000900


	//   ....[4]....
        /*0108*/ 	.word	0x00000a00


	//   ....[5]....
        /*010c*/ 	.word	0x00000b70


	//   ....[6]....
        /*0110*/ 	.word	0x00000d10


	//   ....[7]....
        /*0114*/ 	.word	0x00000f70


	//   ....[8]....
        /*0118*/ 	.word	0x000024f0


	//   ....[9]....
        /*011c*/ 	.word	0x00003620


	//   ....[10]....
        /*0120*/ 	.word	0x00003af0


	//   ....[11]....
        /*0124*/ 	.word	0x00003b20


	//   ....[12]....
        /*0128*/ 	.word	0x00004740


	//   ....[13]....
        /*012c*/ 	.word	0x00004950


	//----- nvinfo : EIATTR_VRC_CTA_INIT_COUNT
	.align		4
.L_43:
        /*0130*/ 	.byte	0x02, 0x4a
        /*0132*/ 	.byte	0x80
	.zero		1


	//----- nvinfo : EIATTR_SYSCALL_OFFSETS
	.align		4
        /*0134*/ 	.byte	0x04, 0x46
        /*0136*/ 	.short	(.L_45 - .L_44)


	//   ....[0]....
.L_44:
        /*0138*/ 	.word	0x00006e80


	//   ....[1]....
        /*013c*/ 	.word	0x00006f70


	//   ....[2]....
        /*0140*/ 	.word	0x000076c0


	//   ....[3]....
        /*0144*/ 	.word	0x00007e80


	//   ....[4]....
        /*0148*/ 	.word	0x00008620


	//   ....[5]....
        /*014c*/ 	.word	0x00008e00


	//   ....[6]....
        /*0150*/ 	.word	0x000095e0


	//   ....[7]....
        /*0154*/ 	.word	0x00009de0


	//   ....[8]....
        /*0158*/ 	.word	0x0000a5c0


	//   ....[9]....
        /*015c*/ 	.word	0x0000ad50


	//----- nvinfo : EIATTR_MBARRIER_INSTR_OFFSETS
	.align		4
.L_45:
        /*0160*/ 	.byte	0x04, 0x39
        /*0162*/ 	.short	(.L_47 - .L_46)


	//   ....[0]....
.L_46:
        /*0164*/ 	.word	0x00000650
        /*0168*/ 	.word	0x000000ff
        /*016c*/ 	.word	0x00000000
        /*0170*/ 	.short	0x0100
        /*0172*/ 	.byte	0x04
	.zero		1


	//   ....[1]....
        /*0174*/ 	.word	0x00000660
        /*0178*/ 	.word	0x000000ff
        /*017c*/ 	.word	0x00000040
        /*0180*/ 	.short	0x0100
        /*0182*/ 	.byte	0x04
	.zero		1


	//   ....[2]....
        /*0184*/ 	.word	0x00000670
        /*0188*/ 	.word	0x000000ff
        /*018c*/ 	.word	0x00000008
        /*0190*/ 	.short	0x0100
        /*0192*/ 	.byte	0x04
	.zero		1


	//   ....[3]....
        /*0194*/ 	.word	0x00000680
        /*0198*/ 	.word	0x000000ff
        /*019c*/ 	.word	0x00000048
        /*01a0*/ 	.short	0x0100
        /*01a2*/ 	.byte	0x04
	.zero		1


	//   ....[4]....
        /*01a4*/ 	.word	0x00000690
        /*01a8*/ 	.word	0x000000ff
        /*01ac*/ 	.word	0x00000010
        /*01b0*/ 	.short	0x0100
        /*01b2*/ 	.byte	0x04
	.zero		1


	//   ....[5]....
        /*01b4*/ 	.word	0x000006a0
        /*01b8*/ 	.word	0x000000ff
        /*01bc*/ 	.word	0x00000050
        /*01c0*/ 	.short	0x0100
        /*01c2*/ 	.byte	0x04
	.zero		1


	//   ....[6]....
        /*01c4*/ 	.word	0x000006b0
        /*01c8*/ 	.word	0x000000ff
        /*01cc*/ 	.word	0x00000018
        /*01d0*/ 	.short	0x0100
        /*01d2*/ 	.byte	0x04
	.zero		1


	//   ....[7]....
        /*01d4*/ 	.word	0x000006c0
        /*01d8*/ 	.word	0x000000ff
        /*01dc*/ 	.word	0x00000058
        /*01e0*/ 	.short	0x0100
        /*01e2*/ 	.byte	0x04
	.zero		1


	//   ....[8]....
        /*01e4*/ 	.word	0x000006d0
        /*01e8*/ 	.word	0x000000ff
        /*01ec*/ 	.word	0x00000020
        /*01f0*/ 	.short	0x0100
        /*01f2*/ 	.byte	0x04
	.zero		1


	//   ....[9]....
        /*01f4*/ 	.word	0x000006e0
        /*01f8*/ 	.word	0x000000ff
        /*01fc*/ 	.word	0x00000060
        /*0200*/ 	.short	0x0100
        /*0202*/ 	.byte	0x04
	.zero		1


	//   ....[10]....
        /*0204*/ 	.word	0x000006f0
        /*0208*/ 	.word	0x000000ff
        /*020c*/ 	.word	0x00000028
        /*0210*/ 	.short	0x0100
        /*0212*/ 	.byte	0x04
	.zero		1


	//   ....[11]....
        /*0214*/ 	.word	0x00000700
        /*0218*/ 	.word	0x000000ff
        /*021c*/ 	.word	0x00000068
        /*0220*/ 	.short	0x0100
        /*0222*/ 	.byte	0x04
	.zero		1


	//   ....[12]....
        /*0224*/ 	.word	0x00000710
        /*0228*/ 	.word	0x000000ff
        /*022c*/ 	.word	0x00000030
        /*0230*/ 	.short	0x0100
        /*0232*/ 	.byte	0x04
	.zero		1


	//   ....[13]....
        /*0234*/ 	.word	0x00000720
        /*0238*/ 	.word	0x000000ff
        /*023c*/ 	.word	0x00000070
        /*0240*/ 	.short	0x0100
        /*0242*/ 	.byte	0x04
	.zero		1


	//   ....[14]....
        /*0244*/ 	.word	0x00000730
        /*0248*/ 	.word	0x000000ff
        /*024c*/ 	.word	0x00000038
        /*0250*/ 	.short	0x0100
        /*0252*/ 	.byte	0x04
	.zero		1


	//   ....[15]....
        /*0254*/ 	.word	0x00000740
        /*0258*/ 	.word	0x000000ff
        /*025c*/ 	.word	0x00000078
        /*0260*/ 	.short	0x0100
        /*0262*/ 	.byte	0x04
	.zero		1


	//   ....[16]....
        /*0264*/ 	.word	0x00000870
        /*0268*/ 	.word	0x000000ff
        /*026c*/ 	.word	0x00000080
        /*0270*/ 	.short	0x0100
        /*0272*/ 	.byte	0x04
	.zero		1


	//   ....[17]....
        /*0274*/ 	.word	0x00000880
        /*0278*/ 	.word	0x000000ff
        /*027c*/ 	.word	0x000000a0
        /*0280*/ 	.short	0x0100
        /*0282*/ 	.byte	0x04
	.zero		1


	//   ....[18]....
        /*0284*/ 	.word	0x00000890
        /*0288*/ 	.word	0x000000ff
        /*028c*/ 	.word	0x00000088
        /*0290*/ 	.short	0x0100
        /*0292*/ 	.byte	0x04
	.zero		1


	//   ....[19]....
        /*0294*/ 	.word	0x000008a0
        /*0298*/ 	.word	0x000000ff
        /*029c*/ 	.word	0x000000a8
        /*02a0*/ 	.short	0x0100
        /*02a2*/ 	.byte	0x04
	.zero		1


	//   ....[20]....
        /*02a4*/ 	.word	0x000008b0
        /*02a8*/ 	.word	0x000000ff
        /*02ac*/ 	.word	0x00000090
        /*02b0*/ 	.short	0x0100
        /*02b2*/ 	.byte	0x04
	.zero		1


	//   ....[21]....
        /*02b4*/ 	.word	0x000008c0
        /*02b8*/ 	.word	0x000000ff
        /*02bc*/ 	.word	0x000000b0
        /*02c0*/ 	.short	0x0100
        /*02c2*/ 	.byte	0x04
	.zero		1


	//   ....[22]....
        /*02c4*/ 	.word	0x000008d0
        /*02c8*/ 	.word	0x000000ff
        /*02cc*/ 	.word	0x00000098
        /*02d0*/ 	.short	0x0100
        /*02d2*/ 	.byte	0x04
	.zero		1


	//   ....[23]....
        /*02d4*/ 	.word	0x000008e0
        /*02d8*/ 	.word	0x000000ff
        /*02dc*/ 	.word	0x000000b8
        /*02e0*/ 	.short	0x0100
        /*02e2*/ 	.byte	0x04
	.zero		1


	//   ....[24]....
        /*02e4*/ 	.word	0x000009d0
        /*02e8*/ 	.word	0x000000ff
        /*02ec*/ 	.word	0x000000c0
        /*02f0*/ 	.short	0x0100
        /*02f2*/ 	.byte	0x06
	.zero		1


	//   ....[25]....
        /*02f4*/ 	.word	0x000009e0
        /*02f8*/ 	.word	0x000000ff
        /*02fc*/ 	.word	0x000000c8
        /*0300*/ 	.short	0x0100
        /*0302*/ 	.byte	0x06
	.zero		1


	//   ....[26]....
        /*0304*/ 	.word	0x00000b20
        /*0308*/ 	.word	0x000000ff
        /*030c*/ 	.word	0x000000d0
        /*0310*/ 	.short	0x0100
        /*0312*/ 	.byte	0x06
	.zero		1


	//   ....[27]....
        /*0314*/ 	.word	0x00000b30
        /*0318*/ 	.word	0x000000ff
        /*031c*/ 	.word	0x000000e0
        /*0320*/ 	.short	0x0100
        /*0322*/ 	.byte	0x06
	.zero		1


	//   ....[28]....
        /*0324*/ 	.word	0x00000b40
        /*0328*/ 	.word	0x000000ff
        /*032c*/ 	.word	0x000000d8
        /*0330*/ 	.short	0x0100
        /*0332*/ 	.byte	0x06
	.zero		1


	//   ....[29]....
        /*0334*/ 	.word	0x00000b50
        /*0338*/ 	.word	0x000000ff
        /*033c*/ 	.word	0x000000e8
        /*0340*/ 	.short	0x0100
        /*0342*/ 	.byte	0x06
	.zero		1


	//   ....[30]....
        /*0344*/ 	.word	0x00000c80
        /*0348*/ 	.word	0x000000ff
        /*034c*/ 	.word	0x000000f0
        /*0350*/ 	.short	0x0100
        /*0352*/ 	.byte	0x04
	.zero		1


	//   ....[31]....
        /*0354*/ 	.word	0x00000c90
        /*0358*/ 	.word	0x000000ff
        /*035c*/ 	.word	0x00000110
        /*0360*/ 	.short	0x0100
        /*0362*/ 	.byte	0x04
	.zero		1


	//   ....[32]....
        /*0364*/ 	.word	0x00000ca0
        /*0368*/ 	.word	0x000000ff
        /*036c*/ 	.word	0x000000f8
        /*0370*/ 	.short	0x0100
        /*0372*/ 	.byte	0x04
	.zero		1


	//   ....[33]....
        /*0374*/ 	.word	0x00000cb0
        /*0378*/ 	.word	0x000000ff
        /*037c*/ 	.word	0x00000118
        /*0380*/ 	.short	0x0100
        /*0382*/ 	.byte	0x04
	.zero		1


	//   ....[34]....
        /*0384*/ 	.word	0x00000cc0
        /*0388*/ 	.word	0x000000ff
        /*038c*/ 	.word	0x00000100
        /*0390*/ 	.short	0x0100
        /*0392*/ 	.byte	0x04
	.zero		1


	//   ....[35]....
        /*0394*/ 	.word	0x00000cd0
        /*0398*/ 	.word	0x000000ff
        /*039c*/ 	.word	0x00000120
        /*03a0*/ 	.short	0x0100
        /*03a2*/ 	.byte	0x04
	.zero		1


	//   ....[36]....
        /*03a4*/ 	.word	0x00000ce0
        /*03a8*/ 	.word	0x000000ff
        /*03ac*/ 	.word	0x00000108
        /*03b0*/ 	.short	0x0100
        /*03b2*/ 	.byte	0x04
	.zero		1


	//   ....[37]....
        /*03b4*/ 	.word	0x00000cf0
        /*03b8*/ 	.word	0x000000ff
        /*03bc*/ 	.word	0x00000128
        /*03c0*/ 	.short	0x0100
        /*03c2*/ 	.byte	0x04
	.zero		1


	//   ....[38]....
        /*03c4*/ 	.word	0x00000df0
        /*03c8*/ 	.word	0x000000ff
        /*03cc*/ 	.word	0x00000130
        /*03d0*/ 	.short	0x0100
        /*03d2*/ 	.byte	0x04
	.zero		1


	//   ....[39]....
        /*03d4*/ 	.word	0x00000e00
        /*03d8*/ 	.word	0x000000ff
        /*03dc*/ 	.word	0x00000140
        /*03e0*/ 	.short	0x0100
        /*03e2*/ 	.byte	0x04
	.zero		1


	//   ....[40]....
        /*03e4*/ 	.word	0x00000e10
        /*03e8*/ 	.word	0x000000ff
        /*03ec*/ 	.word	0x00000138
        /*03f0*/ 	.short	0x0100
        /*03f2*/ 	.byte	0x04
	.zero		1


	//   ....[41]....
        /*03f4*/ 	.word	0x00000e20
        /*03f8*/ 	.word	0x000000ff
        /*03fc*/ 	.word	0x00000148
        /*0400*/ 	.short	0x0100
        /*0402*/ 	.byte	0x04
	.zero		1


	//   ....[42]....
        /*0404*/ 	.word	0x00000f30
        /*0408*/ 	.word	0x000000ff
        /*040c*/ 	.word	0x00000150
        /*0410*/ 	.short	0x0100
        /*0412*/ 	.byte	0x06
	.zero		1


	//   ....[43]....
        /*0414*/ 	.word	0x00001d10
        /*0418*/ 	.word	0x00000000
        /*041c*/ 	.word	0x00000140
        /*0420*/ 	.short	0x010a
        /*0422*/ 	.byte	0xff
	.zero		1


	//   ....[44]....
        /*0424*/ 	.word	0x00001d40
        /*0428*/ 	.word	0x00000000
        /*042c*/ 	.word	0x00000130
        /*0430*/ 	.short	0x0101
        /*0432*/ 	.byte	0xff
	.zero		1


	//   ....[45]....
        /*0434*/ 	.word	0x00001de0
        /*0438*/ 	.word	0x000000ff
        /*043c*/ 	.word	0x00000040
        /*0440*/ 	.short	0x010a
        /*0442*/ 	.byte	0x04
	.zero		1


	//   ....[46]....
        /*0444*/ 	.word	0x00001eb0
        /*0448*/ 	.word	0x000000ff
        /*044c*/ 	.word	0x00000040
        /*0450*/ 	.short	0x010a
        /*0452*/ 	.byte	0x21
	.zero		1


	//   ....[47]....
        /*0454*/ 	.word	0x00002060
        /*0458*/ 	.word	0x000000ff
        /*045c*/ 	.word	0x00000040
        /*0460*/ 	.short	0x010a
        /*0462*/ 	.byte	0x05
	.zero		1


	//   ....[48]....
        /*0464*/ 	.word	0x000021a0
        /*0468*/ 	.word	0x000000ff
        /*046c*/ 	.word	0x000000c8
        /*0470*/ 	.short	0x0101
        /*0472*/ 	.byte	0x0d
	.zero		1


	//   ....[49]....
        /*0474*/ 	.word	0x000021c0
        /*0478*/ 	.word	0x000000ff
        /*047c*/ 	.word	0x00000040
        /*0480*/ 	.short	0x010a
        /*0482*/ 	.byte	0x04
	.zero		1


	//   ....[50]....
        /*0484*/ 	.word	0x00002240
        /*0488*/ 	.word	0x000000ff
        /*048c*/ 	.word	0x00000040
        /*0490*/ 	.short	0x010a
        /*0492*/ 	.byte	0x11
	.zero		1


	//   ....[51]....
        /*0494*/ 	.word	0x000023d0
        /*0498*/ 	.word	0x000000ff
        /*049c*/ 	.word	0x00000040
        /*04a0*/ 	.short	0x010a
        /*04a2*/ 	.byte	0x05
	.zero		1


	//   ....[52]....
        /*04a4*/ 	.word	0x00002520
        /*04a8*/ 	.word	0x00000003
        /*04ac*/ 	.word	0x000000d0
        /*04b0*/ 	.short	0x010a
        /*04b2*/ 	.byte	0xff
	.zero		1


	//   ....[53]....
        /*04b4*/ 	.word	0x00002670
        /*04b8*/ 	.word	0x00000000
        /*04bc*/ 	.word	0x00000000
        /*04c0*/ 	.short	0x0101
        /*04c2*/ 	.byte	0xff
	.zero		1


	//   ....[54]....
        /*04c4*/ 	.word	0x00002c30
        /*04c8*/ 	.word	0x000000ff
        /*04cc*/ 	.word	0x00000000
        /*04d0*/ 	.short	0x010a
        /*04d2*/ 	.byte	0x04
	.zero		1


	//   ....[55]....
        /*04d4*/ 	.word	0x00002cc0
        /*04d8*/ 	.word	0x000000ff
        /*04dc*/ 	.word	0x00000000
        /*04e0*/ 	.short	0x010a
        /*04e2*/ 	.byte	0x05
	.zero		1


	//   ....[56]....
        /*04e4*/ 	.word	0x00002d50
        /*04e8*/ 	.word	0x000000ff
        /*04ec*/ 	.word	0x00000000
        /*04f0*/ 	.short	0x010a
        /*04f2*/ 	.byte	0x05
	.zero		1


	//   ....[57]....
        /*04f4*/ 	.word	0x00002de0
        /*04f8*/ 	.word	0x000000ff
        /*04fc*/ 	.word	0x00000000
        /*0500*/ 	.short	0x010a
        /*0502*/ 	.byte	0x05
	.zero		1


	//   ....[58]....
        /*0504*/ 	.word	0x00002e70
        /*0508*/ 	.word	0x000000ff
        /*050c*/ 	.word	0x00000000
        /*0510*/ 	.short	0x010a
        /*0512*/ 	.byte	0x05
	.zero		1


	//   ....[59]....
        /*0514*/ 	.word	0x00002f00
        /*0518*/ 	.word	0x000000ff
        /*051c*/ 	.word	0x00000000
        /*0520*/ 	.short	0x010a
        /*0522*/ 	.byte	0x05
	.zero		1


	//   ....[60]....
        /*0524*/ 	.word	0x00002f90
        /*0528*/ 	.word	0x000000ff
        /*052c*/ 	.word	0x00000000
        /*0530*/ 	.short	0x010a
        /*0532*/ 	.byte	0x05
	.zero		1


	//   ....[61]....
        /*0534*/ 	.word	0x00003030
        /*0538*/ 	.word	0x00000000
        /*053c*/ 	.word	0x00000000
        /*0540*/ 	.short	0x010a
        /*0542*/ 	.byte	0xff
	.zero		1


	//   ....[62]....
        /*0544*/ 	.word	0x00003170
        /*0548*/ 	.word	0x00000002
        /*054c*/ 	.word	0x00000130
        /*0550*/ 	.short	0x010a
        /*0552*/ 	.byte	0xff
	.zero		1


	//   ....[63]....
        /*0554*/ 	.word	0x000031e0
        /*0558*/ 	.word	0x00000002
        /*055c*/ 	.word	0x00000000
        /*0560*/ 	.short	0x0101
        /*0562*/ 	.byte	0xff
	.zero		1


	//   ....[64]....
        /*0564*/ 	.word	0x00003200
        /*0568*/ 	.word	0x000000ff
        /*056c*/ 	.word	0x000000e0
        /*0570*/ 	.short	0x010a
        /*0572*/ 	.byte	0x04
	.zero		1


	//   ....[65]....
        /*0574*/ 	.word	0x00003320
        /*0578*/ 	.word	0x00000002
        /*057c*/ 	.word	0x000000d0
        /*0580*/ 	.short	0x010a
        /*0582*/ 	.byte	0xff
	.zero		1


	//   ....[66]....
        /*0584*/ 	.word	0x00003420
        /*0588*/ 	.word	0x00000002
        /*058c*/ 	.word	0x00000000
        /*0590*/ 	.short	0x0101
        /*0592*/ 	.byte	0xff
	.zero		1


	//   ....[67]....
        /*0594*/ 	.word	0x000034b0
        /*0598*/ 	.word	0x000000ff
        /*059c*/ 	.word	0x000000e0
        /*05a0*/ 	.short	0x0106
        /*05a2*/ 	.byte	0x04
	.zero		1


	//   ....[68]....
        /*05a4*/ 	.word	0x000034d0
        /*05a8*/ 	.word	0x000000ff
        /*05ac*/ 	.word	0x000000e0
        /*05b0*/ 	.short	0x010a
        /*05b2*/ 	.byte	0x04
	.zero		1


	//   ....[69]....
        /*05b4*/ 	.word	0x00003560
        /*05b8*/ 	.word	0x000000ff
        /*05bc*/ 	.word	0x000000e0
        /*05c0*/ 	.short	0x0106
        /*05c2*/ 	.byte	0x07
	.zero		1


	//   ....[70]....
        /*05c4*/ 	.word	0x000035a0
        /*05c8*/ 	.word	0x00000000
        /*05cc*/ 	.word	0x000000e0
        /*05d0*/ 	.short	0x010a
        /*05d2*/ 	.byte	0xff
	.zero		1


	//   ....[71]....
        /*05d4*/ 	.word	0x000037f0
        /*05d8*/ 	.word	0x000000ff
        /*05dc*/ 	.word	0x00000008
        /*05e0*/ 	.short	0x010a
        /*05e2*/ 	.byte	0x05
	.zero		1


	//   ....[72]....
        /*05e4*/ 	.word	0x00003810
        /*05e8*/ 	.word	0x000000ff
        /*05ec*/ 	.word	0x00000008
        /*05f0*/ 	.short	0x010a
        /*05f2*/ 	.byte	0x05
	.zero		1


	//   ....[73]....
        /*05f4*/ 	.word	0x000039a0
        /*05f8*/ 	.word	0x000000ff
        /*05fc*/ 	.word	0x00000008
        /*0600*/ 	.short	0x010a
        /*0602*/ 	.byte	0x05
	.zero		1


	//   ....[74]....
        /*0604*/ 	.word	0x000039c0
        /*0608*/ 	.word	0x000000ff
        /*060c*/ 	.word	0x00000008
        /*0610*/ 	.short	0x010a
        /*0612*/ 	.byte	0x05
	.zero		1


	//   ....[75]....
        /*0614*/ 	.word	0x00003a80
        /*0618*/ 	.word	0x000000ff
        /*061c*/ 	.word	0x00000000
        /*0620*/ 	.short	0x0101
        /*0622*/ 	.byte	0x04
	.zero		1


	//   ....[76]....
        /*0624*/ 	.word	0x00003dc0
        /*0628*/ 	.word	0x00000000
        /*062c*/ 	.word	0x000000d0
        /*0630*/ 	.short	0x010a
        /*0632*/ 	.byte	0xff
	.zero		1


	//   ....[77]....
        /*0634*/ 	.word	0x00003e80
        /*0638*/ 	.word	0x00000000
        /*063c*/ 	.word	0x00000000
        /*0640*/ 	.short	0x0101
        /*0642*/ 	.byte	0xff
	.zero		1


	//   ....[78]....
        /*0644*/ 	.word	0x00003f40
        /*0648*/ 	.word	0x000000ff
        /*064c*/ 	.word	0x00000000
        /*0650*/ 	.short	0x010a
        /*0652*/ 	.byte	0x04
	.zero		1


	//   ....[79]....
        /*0654*/ 	.word	0x00003f50
        /*0658*/ 	.word	0x000000ff
        /*065c*/ 	.word	0x00000110
        /*0660*/ 	.short	0x010a
        /*0662*/ 	.byte	0x1f
	.zero		1


	//   ....[80]....
        /*0664*/ 	.word	0x00004000
        /*0668*/ 	.word	0x000000ff
        /*066c*/ 	.word	0x00000000
        /*0670*/ 	.short	0x010a
        /*0672*/ 	.byte	0x05
	.zero		1


	//   ....[81]....
        /*0674*/ 	.word	0x00004130
        /*0678*/ 	.word	0x000000ff
        /*067c*/ 	.word	0x00000000
        /*0680*/ 	.short	0x010a
        /*0682*/ 	.byte	0x04
	.zero		1


	//   ....[82]....
        /*0684*/ 	.word	0x00004430
        /*0688*/ 	.word	0x000000ff
        /*068c*/ 	.word	0x00000000
        /*0690*/ 	.short	0x010a
        /*0692*/ 	.byte	0x04
	.zero		1


	//   ....[83]....
        /*0694*/ 	.word	0x000044c0
        /*0698*/ 	.word	0x000000ff
        /*069c*/ 	.word	0x00000000
        /*06a0*/ 	.short	0x010a
        /*06a2*/ 	.byte	0x05
	.zero		1


	//   ....[84]....
        /*06a4*/ 	.word	0x00004550
        /*06a8*/ 	.word	0x000000ff
        /*06ac*/ 	.word	0x00000000
        /*06b0*/ 	.short	0x010a
        /*06b2*/ 	.byte	0x05
	.zero		1


	//   ....[85]....
        /*06b4*/ 	.word	0x000045f0
        /*06b8*/ 	.word	0x00000000
        /*06bc*/ 	.word	0x00000000
        /*06c0*/ 	.short	0x010a
        /*06c2*/ 	.byte	0xff
	.zero		1


	//   ....[86]....
        /*06c4*/ 	.word	0x00004630
        /*06c8*/ 	.word	0x00000000
        /*06cc*/ 	.word	0x00000000
        /*06d0*/ 	.short	0x010a
        /*06d2*/ 	.byte	0xff
	.zero		1


	//   ....[87]....
        /*06d4*/ 	.word	0x000046a0
        /*06d8*/ 	.word	0x000000ff
        /*06dc*/ 	.word	0x00000000
        /*06e0*/ 	.short	0x0101
        /*06e2*/ 	.byte	0x04
	.zero		1


	//   ....[88]....
        /*06e4*/ 	.word	0x000046e0
        /*06e8*/ 	.word	0x000000ff
        /*06ec*/ 	.word	0x00000150
        /*06f0*/ 	.short	0x010a
        /*06f2*/ 	.byte	0x1a
	.zero		1


	//   ....[89]....
        /*06f4*/ 	.word	0x00004730
        /*06f8*/ 	.word	0x000000ff
        /*06fc*/ 	.word	0x00000000
        /*0700*/ 	.short	0x0101
        /*0702*/ 	.byte	0x04
	.zero		1


	//   ....[90]....
        /*0704*/ 	.word	0x00004c00
        /*0708*/ 	.word	0x0000000c
        /*070c*/ 	.word	0x000000d0
        /*0710*/ 	.short	0x010a
        /*0712*/ 	.byte	0xff
	.zero		1


	//   ....[91]....
        /*0714*/ 	.word	0x00004d70
        /*0718*/ 	.word	0x00000000
        /*071c*/ 	.word	0x00000000
        /*0720*/ 	.short	0x0101
        /*0722*/ 	.byte	0xff
	.zero		1


	//   ....[92]....
        /*0724*/ 	.word	0x00005210
        /*0728*/ 	.word	0x000000ff
        /*072c*/ 	.word	0x000000c8
        /*0730*/ 	.short	0x010a
        /*0732*/ 	.byte	0x15
	.zero		1


	//   ....[93]....
        /*0734*/ 	.word	0x00005390
        /*0738*/ 	.word	0x000000ff
        /*073c*/ 	.word	0x000000a0
        /*0740*/ 	.short	0x010a
        /*0742*/ 	.byte	0x15
	.zero		1


	//   ....[94]....
        /*0744*/ 	.word	0x00005570
        /*0748*/ 	.word	0x000000ff
        /*074c*/ 	.word	0x00000080
        /*0750*/ 	.short	0x010b
        /*0752*/ 	.byte	0x15
	.zero		1


	//   ....[95]....
        /*0754*/ 	.word	0x00005580
        /*0758*/ 	.word	0x000000ff
        /*075c*/ 	.word	0x00000000
        /*0760*/ 	.short	0x0101
        /*0762*/ 	.byte	0x25
	.zero		1


	//   ....[96]....
        /*0764*/ 	.word	0x00005590
        /*0768*/ 	.word	0x000000ff
        /*076c*/ 	.word	0x000000a8
        /*0770*/ 	.short	0x010a
        /*0772*/ 	.byte	0x15
	.zero		1


	//   ....[97]....
        /*0774*/ 	.word	0x00005740
        /*0778*/ 	.word	0x000000ff
        /*077c*/ 	.word	0x00000088
        /*0780*/ 	.short	0x010b
        /*0782*/ 	.byte	0x15
	.zero		1


	//   ....[98]....
        /*0784*/ 	.word	0x00005750
        /*0788*/ 	.word	0x000000ff
        /*078c*/ 	.word	0x00000000
        /*0790*/ 	.short	0x0101
        /*0792*/ 	.byte	0x1f
	.zero		1


	//   ....[99]....
        /*0794*/ 	.word	0x00005760
        /*0798*/ 	.word	0x000000ff
        /*079c*/ 	.word	0x000000b0
        /*07a0*/ 	.short	0x010a
        /*07a2*/ 	.byte	0x15
	.zero		1


	//   ....[100]....
        /*07a4*/ 	.word	0x00005900
        /*07a8*/ 	.word	0x000000ff
        /*07ac*/ 	.word	0x00000090
        /*07b0*/ 	.short	0x010b
        /*07b2*/ 	.byte	0x15
	.zero		1


	//   ....[101]....
        /*07b4*/ 	.word	0x00005910
        /*07b8*/ 	.word	0x000000ff
        /*07bc*/ 	.word	0x00000000
        /*07c0*/ 	.short	0x0101
        /*07c2*/ 	.byte	0x1e
	.zero		1


	//   ....[102]....
        /*07c4*/ 	.word	0x00005920
        /*07c8*/ 	.word	0x000000ff
        /*07cc*/ 	.word	0x000000b8
        /*07d0*/ 	.short	0x010a
        /*07d2*/ 	.byte	0x15
	.zero		1


	//   ....[103]....
        /*07d4*/ 	.word	0x00005ae0
        /*07d8*/ 	.word	0x000000ff
        /*07dc*/ 	.word	0x00000098
        /*07e0*/ 	.short	0x010b
        /*07e2*/ 	.byte	0x15
	.zero		1


	//   ....[104]....
        /*07e4*/ 	.word	0x00005af0
        /*07e8*/ 	.word	0x000000ff
        /*07ec*/ 	.word	0x00000000
        /*07f0*/ 	.short	0x0101
        /*07f2*/ 	.byte	0x1d
	.zero		1


	//   ....[105]....
        /*07f4*/ 	.word	0x00005b00
        /*07f8*/ 	.word	0x000000ff
        /*07fc*/ 	.word	0x000000a0
        /*0800*/ 	.short	0x010a
        /*0802*/ 	.byte	0x15
	.zero		1


	//   ....[106]....
        /*0804*/ 	.word	0x00005cc0
        /*0808*/ 	.word	0x000000ff
        /*080c*/ 	.word	0x00000080
        /*0810*/ 	.short	0x010b
        /*0812*/ 	.byte	0x15
	.zero		1


	//   ....[107]....
        /*0814*/ 	.word	0x00005cd0
        /*0818*/ 	.word	0x000000ff
        /*081c*/ 	.word	0x00000000
        /*0820*/ 	.short	0x0101
        /*0822*/ 	.byte	0x25
	.zero		1


	//   ....[108]....
        /*0824*/ 	.word	0x00005ce0
        /*0828*/ 	.word	0x000000ff
        /*082c*/ 	.word	0x000000a8
        /*0830*/ 	.short	0x010a
        /*0832*/ 	.byte	0x15
	.zero		1


	//   ....[109]....
        /*0834*/ 	.word	0x00005ea0
        /*0838*/ 	.word	0x000000ff
        /*083c*/ 	.word	0x00000088
        /*0840*/ 	.short	0x010b
        /*0842*/ 	.byte	0x15
	.zero		1


	//   ....[110]....
        /*0844*/ 	.word	0x00005eb0
        /*0848*/ 	.word	0x000000ff
        /*084c*/ 	.word	0x00000000
        /*0850*/ 	.short	0x0101
        /*0852*/ 	.byte	0x1f
	.zero		1


	//   ....[111]....
        /*0854*/ 	.word	0x00005ec0
        /*0858*/ 	.word	0x000000ff
        /*085c*/ 	.word	0x000000b0
        /*0860*/ 	.short	0x010a
        /*0862*/ 	.byte	0x15
	.zero		1


	//   ....[112]....
        /*0864*/ 	.word	0x00006070
        /*0868*/ 	.word	0x000000ff
        /*086c*/ 	.word	0x00000090
        /*0870*/ 	.short	0x010b
        /*0872*/ 	.byte	0x15
	.zero		1


	//   ....[113]....
        /*0874*/ 	.word	0x00006080
        /*0878*/ 	.word	0x000000ff
        /*087c*/ 	.word	0x00000000
        /*0880*/ 	.short	0x0101
        /*0882*/ 	.byte	0x1e
	.zero		1


	//   ....[114]....
        /*0884*/ 	.word	0x00006090
        /*0888*/ 	.word	0x000000ff
        /*088c*/ 	.word	0x000000b8
        /*0890*/ 	.short	0x010a
        /*0892*/ 	.byte	0x15
	.zero		1


	//   ....[115]....
        /*0894*/ 	.word	0x000062d0
        /*0898*/ 	.word	0x000000ff
        /*089c*/ 	.word	0x00000098
        /*08a0*/ 	.short	0x010b
        /*08a2*/ 	.byte	0x15
	.zero		1


	//   ....[116]....
        /*08a4*/ 	.word	0x000062e0
        /*08a8*/ 	.word	0x000000ff
        /*08ac*/ 	.word	0x00000000
        /*08b0*/ 	.short	0x0101
        /*08b2*/ 	.byte	0x1d
	.zero		1


	//   ....[117]....
        /*08b4*/ 	.word	0x00006310
        /*08b8*/ 	.word	0x000000ff
        /*08bc*/ 	.word	0x000000a0
        /*08c0*/ 	.short	0x010a
        /*08c2*/ 	.byte	0x15
	.zero		1


	//   ....[118]....
        /*08c4*/ 	.word	0x00006330
        /*08c8*/ 	.word	0x000000ff
        /*08cc*/ 	.word	0x000000a8
        /*08d0*/ 	.short	0x010a
        /*08d2*/ 	.byte	0x15
	.zero		1


	//   ....[119]....
        /*08d4*/ 	.word	0x00006350
        /*08d8*/ 	.word	0x000000ff
        /*08dc*/ 	.word	0x000000b0
        /*08e0*/ 	.short	0x010a
        /*08e2*/ 	.byte	0x15
	.zero		1


	//   ....[120]....
        /*08e4*/ 	.word	0x000063a0
        /*08e8*/ 	.word	0x00000002
        /*08ec*/ 	.word	0x000000b8
        /*08f0*/ 	.short	0x010a
        /*08f2*/ 	.byte	0xff
	.zero		1


	//   ....[121]....
        /*08f4*/ 	.word	0x00006710
        /*08f8*/ 	.word	0x00000003
        /*08fc*/ 	.word	0x000000d0
        /*0900*/ 	.short	0x010a
        /*0902*/ 	.byte	0xff
	.zero		1


	//   ....[122]....
        /*0904*/ 	.word	0x00006890
        /*0908*/ 	.word	0x00000000
        /*090c*/ 	.word	0x00000000
        /*0910*/ 	.short	0x0101
        /*0912*/ 	.byte	0xff
	.zero		1


	//   ....[123]....
        /*0914*/ 	.word	0x00007390
        /*0918*/ 	.word	0x000000ff
        /*091c*/ 	.word	0x00000080
        /*0920*/ 	.short	0x010a
        /*0922*/ 	.byte	0x2b
	.zero		1


	//   ....[124]....
        /*0924*/ 	.word	0x000073c0
        /*0928*/ 	.word	0x00000048
        /*092c*/ 	.word	0x000000f0
        /*0930*/ 	.short	0x010a
        /*0932*/ 	.byte	0xff
	.zero		1


	//   ....[125]....
        /*0934*/ 	.word	0x000074b0
        /*0938*/ 	.word	0x000000ff
        /*093c*/ 	.word	0x00000080
        /*0940*/ 	.short	0x010a
        /*0942*/ 	.byte	0x2b
	.zero		1


	//   ....[126]....
        /*0944*/ 	.word	0x000075a0
        /*0948*/ 	.word	0x00000048
        /*094c*/ 	.word	0x000000f0
        /*0950*/ 	.short	0x010a
        /*0952*/ 	.byte	0xff
	.zero		1


	//   ....[127]....
        /*0954*/ 	.word	0x00007bb0
        /*0958*/ 	.word	0x00000000
        /*095c*/ 	.word	0x00000000
        /*0960*/ 	.short	0x0101
        /*0962*/ 	.byte	0xff
	.zero		1


	//   ....[128]....
        /*0964*/ 	.word	0x00007bc0
        /*0968*/ 	.word	0x00000002
        /*096c*/ 	.word	0x00000080
        /*0970*/ 	.short	0x010a
        /*0972*/ 	.byte	0xff
	.zero		1


	//   ....[129]....
        /*0974*/ 	.word	0x00007ca0
        /*0978*/ 	.word	0x00000002
        /*097c*/ 	.word	0x00000080
        /*0980*/ 	.short	0x010a
        /*0982*/ 	.byte	0xff
	.zero		1


	//   ....[130]....
        /*0984*/ 	.word	0x00008350
        /*0988*/ 	.word	0x00000014
        /*098c*/ 	.word	0x00000000
        /*0990*/ 	.short	0x0101
        /*0992*/ 	.byte	0xff
	.zero		1


	//   ....[131]....
        /*0994*/ 	.word	0x00008370
        /*0998*/ 	.word	0x00000006
        /*099c*/ 	.word	0x00000080
        /*09a0*/ 	.short	0x010a
        /*09a2*/ 	.byte	0xff
	.zero		1


	//   ....[132]....
        /*09a4*/ 	.word	0x00008440
        /*09a8*/ 	.word	0x00000006
        /*09ac*/ 	.word	0x00000080
        /*09b0*/ 	.short	0x010a
        /*09b2*/ 	.byte	0xff
	.zero		1


	//   ....[133]....
        /*09b4*/ 	.word	0x00008af0
        /*09b8*/ 	.word	0x00000014
        /*09bc*/ 	.word	0x00000000
        /*09c0*/ 	.short	0x0101
        /*09c2*/ 	.byte	0xff
	.zero		1


	//   ....[134]....
        /*09c4*/ 	.word	0x00008b10
        /*09c8*/ 	.word	0x00000000
        /*09cc*/ 	.word	0x00000080
        /*09d0*/ 	.short	0x010a
        /*09d2*/ 	.byte	0xff
	.zero		1


	//   ....[135]....
        /*09d4*/ 	.word	0x00008be0
        /*09d8*/ 	.word	0x00000000
        /*09dc*/ 	.word	0x00000080
        /*09e0*/ 	.short	0x010a
        /*09e2*/ 	.byte	0xff
	.zero		1


	//   ....[136]....
        /*09e4*/ 	.word	0x000092c0
        /*09e8*/ 	.word	0x00000014
        /*09ec*/ 	.word	0x00000000
        /*09f0*/ 	.short	0x0101
        /*09f2*/ 	.byte	0xff
	.zero		1


	//   ....[137]....
        /*09f4*/ 	.word	0x000092e0
        /*09f8*/ 	.word	0x00000006
        /*09fc*/ 	.word	0x00000080
        /*0a00*/ 	.short	0x010a
        /*0a02*/ 	.byte	0xff
	.zero		1


	//   ....[138]....
        /*0a04*/ 	.word	0x000093b0
        /*0a08*/ 	.word	0x00000006
        /*0a0c*/ 	.word	0x00000080
        /*0a10*/ 	.short	0x010a
        /*0a12*/ 	.byte	0xff
	.zero		1


	//   ....[139]....
        /*0a14*/ 	.word	0x00009ac0
        /*0a18*/ 	.word	0x00000014
        /*0a1c*/ 	.word	0x00000000
        /*0a20*/ 	.short	0x0101
        /*0a22*/ 	.byte	0xff
	.zero		1


	//   ....[140]....
        /*0a24*/ 	.word	0x00009ae0
        /*0a28*/ 	.word	0x00000006
        /*0a2c*/ 	.word	0x00000080
        /*0a30*/ 	.short	0x010a
        /*0a32*/ 	.byte	0xff
	.zero		1


	//   ....[141]....
        /*0a34*/ 	.word	0x00009bb0
        /*0a38*/ 	.word	0x00000006
        /*0a3c*/ 	.word	0x00000080
        /*0a40*/ 	.short	0x010a
        /*0a42*/ 	.byte	0xff
	.zero		1


	//   ....[142]....
        /*0a44*/ 	.word	0x0000a2a0
        /*0a48*/ 	.word	0x00000014
        /*0a4c*/ 	.word	0x00000000
        /*0a50*/ 	.short	0x0101
        /*0a52*/ 	.byte	0xff
	.zero		1


	//   ....[143]....
        /*0a54*/ 	.word	0x0000a2c0
        /*0a58*/ 	.word	0x00000006
        /*0a5c*/ 	.word	0x00000080
        /*0a60*/ 	.short	0x010a
        /*0a62*/ 	.byte	0xff
	.zero		1


	//   ....[144]....
        /*0a64*/ 	.word	0x0000a390
        /*0a68*/ 	.word	0x00000006
        /*0a6c*/ 	.word	0x00000080
        /*0a70*/ 	.short	0x010a
        /*0a72*/ 	.byte	0xff
	.zero		1


	//   ....[145]....
        /*0a74*/ 	.word	0x0000aa80
        /*0a78*/ 	.word	0x00000014
        /*0a7c*/ 	.word	0x00000000
        /*0a80*/ 	.short	0x0101
        /*0a82*/ 	.byte	0xff
	.zero		1


	//   ....[146]....
        /*0a84*/ 	.word	0x0000aaa0
        /*0a88*/ 	.word	0x00000000
        /*0a8c*/ 	.word	0x00000080
        /*0a90*/ 	.short	0x010a
        /*0a92*/ 	.byte	0xff
	.zero		1


	//   ....[147]....
        /*0a94*/ 	.word	0x0000ab70
        /*0a98*/ 	.word	0x00000000
        /*0a9c*/ 	.word	0x00000080
        /*0aa0*/ 	.short	0x010a
        /*0aa2*/ 	.byte	0xff
	.zero		1


	//   ....[148]....
        /*0aa4*/ 	.word	0x0000ade0
        /*0aa8*/ 	.word	0x00000048
        /*0aac*/ 	.word	0x00000000
        /*0ab0*/ 	.short	0x0101
        /*0ab2*/ 	.byte	0xff
	.zero		1


	//   ....[149]....
        /*0ab4*/ 	.word	0x0000b260
        /*0ab8*/ 	.word	0x00000000
        /*0abc*/ 	.word	0x00000000
        /*0ac0*/ 	.short	0x0101
        /*0ac2*/ 	.byte	0xff
	.zero		1


	//   ....[150]....
        /*0ac4*/ 	.word	0x0000b530
        /*0ac8*/ 	.word	0x000000ff
        /*0acc*/ 	.word	0x00000000
        /*0ad0*/ 	.short	0x0101
        /*0ad2*/ 	.byte	0x06
	.zero		1


	//   ....[151]....
        /*0ad4*/ 	.word	0x0000b550
        /*0ad8*/ 	.word	0x00000000
        /*0adc*/ 	.word	0x00000140
        /*0ae0*/ 	.short	0x010a
        /*0ae2*/ 	.byte	0xff
	.zero		1


	//   ....[152]....
        /*0ae4*/ 	.word	0x0000b5b0
        /*0ae8*/ 	.word	0x00000000
        /*0aec*/ 	.word	0x00000040
        /*0af0*/ 	.short	0x010a
        /*0af2*/ 	.byte	0xff
	.zero		1


	//   ....[153]....
        /*0af4*/ 	.word	0x0000b610
        /*0af8*/ 	.word	0x00000000
        /*0afc*/ 	.word	0x00000040
        /*0b00*/ 	.short	0x010a
        /*0b02*/ 	.byte	0xff
	.zero		1


	//   ....[154]....
        /*0b04*/ 	.word	0x0000b660
        /*0b08*/ 	.word	0x00000003
        /*0b0c*/ 	.word	0x000000d0
        /*0b10*/ 	.short	0x010a
        /*0b12*/ 	.byte	0xff
	.zero		1


	//   ....[155]....
        /*0b14*/ 	.word	0x0000b6c0
        /*0b18*/ 	.word	0x00000000
        /*0b1c*/ 	.word	0x00000000
        /*0b20*/ 	.short	0x010a
        /*0b22*/ 	.byte	0xff
	.zero		1


	//   ....[156]....
        /*0b24*/ 	.word	0x0000b720
        /*0b28*/ 	.word	0x00000000
        /*0b2c*/ 	.word	0x00000000
        /*0b30*/ 	.short	0x010a
        /*0b32*/ 	.byte	0xff
	.zero		1


	//   ....[157]....
        /*0b34*/ 	.word	0x0000b780
        /*0b38*/ 	.word	0x00000000
        /*0b3c*/ 	.word	0x00000000
        /*0b40*/ 	.short	0x010a
        /*0b42*/ 	.byte	0xff
	.zero		1


	//   ....[158]....
        /*0b44*/ 	.word	0x0000b7e0
        /*0b48*/ 	.word	0x00000000
        /*0b4c*/ 	.word	0x00000000
        /*0b50*/ 	.short	0x010a
        /*0b52*/ 	.byte	0xff
	.zero		1


	//   ....[159]....
        /*0b54*/ 	.word	0x0000b840
        /*0b58*/ 	.word	0x00000000
        /*0b5c*/ 	.word	0x00000000
        /*0b60*/ 	.short	0x010a
        /*0b62*/ 	.byte	0xff
	.zero		1


	//   ....[160]....
        /*0b64*/ 	.word	0x0000b8a0
        /*0b68*/ 	.word	0x00000000
        /*0b6c*/ 	.word	0x00000000
        /*0b70*/ 	.short	0x010a
        /*0b72*/ 	.byte	0xff
	.zero		1


	//   ....[161]....
        /*0b74*/ 	.word	0x0000b900
        /*0b78*/ 	.word	0x00000000
        /*0b7c*/ 	.word	0x00000000
        /*0b80*/ 	.short	0x010a
        /*0b82*/ 	.byte	0xff
	.zero		1


	//   ....[162]....
        /*0b84*/ 	.word	0x0000b950
        /*0b88*/ 	.word	0x00000002
        /*0b8c*/ 	.word	0x00000130
        /*0b90*/ 	.short	0x010a
        /*0b92*/ 	.byte	0xff
	.zero		1


	//   ....[163]....
        /*0b94*/ 	.word	0x0000b9b0
        /*0b98*/ 	.word	0x00000002
        /*0b9c*/ 	.word	0x000000e0
        /*0ba0*/ 	.short	0x010a
        /*0ba2*/ 	.byte	0xff
	.zero		1


	//   ....[164]....
        /*0ba4*/ 	.word	0x0000ba00
        /*0ba8*/ 	.word	0x00000002
        /*0bac*/ 	.word	0x000000d0
        /*0bb0*/ 	.short	0x010a
        /*0bb2*/ 	.byte	0xff
	.zero		1


	//   ....[165]....
        /*0bb4*/ 	.word	0x0000ba60
        /*0bb8*/ 	.word	0x00000000
        /*0bbc*/ 	.word	0x000000e0
        /*0bc0*/ 	.short	0x010a
        /*0bc2*/ 	.byte	0xff
	.zero		1


	//   ....[166]....
        /*0bc4*/ 	.word	0x0000bac0
        /*0bc8*/ 	.word	0x00000005
        /*0bcc*/ 	.word	0x00000008
        /*0bd0*/ 	.short	0x010a
        /*0bd2*/ 	.byte	0xff
	.zero		1


	//   ....[167]....
        /*0bd4*/ 	.word	0x0000bbb0
        /*0bd8*/ 	.word	0x00000000
        /*0bdc*/ 	.word	0x00000008
        /*0be0*/ 	.short	0x010a
        /*0be2*/ 	.byte	0xff
	.zero		1


	//   ....[168]....
        /*0be4*/ 	.word	0x0000bc00
        /*0be8*/ 	.word	0x00000000
        /*0bec*/ 	.word	0x000000d0
        /*0bf0*/ 	.short	0x010a
        /*0bf2*/ 	.byte	0xff
	.zero		1


	//   ....[169]....
        /*0bf4*/ 	.word	0x0000bc60
        /*0bf8*/ 	.word	0x00000000
        /*0bfc*/ 	.word	0x00000110
        /*0c00*/ 	.short	0x010a
        /*0c02*/ 	.byte	0xff
	.zero		1


	//   ....[170]....
        /*0c04*/ 	.word	0x0000bcc0
        /*0c08*/ 	.word	0x00000000
        /*0c0c*/ 	.word	0x00000000
        /*0c10*/ 	.short	0x010a
        /*0c12*/ 	.byte	0xff
	.zero		1


	//   ....[171]....
        /*0c14*/ 	.word	0x0000bd20
        /*0c18*/ 	.word	0x00000000
        /*0c1c*/ 	.word	0x00000000
        /*0c20*/ 	.short	0x010a
        /*0c22*/ 	.byte	0xff
	.zero		1


	//   ....[172]....
        /*0c24*/ 	.word	0x0000bd80
        /*0c28*/ 	.word	0x00000000
        /*0c2c*/ 	.word	0x00000000
        /*0c30*/ 	.short	0x010a
        /*0c32*/ 	.byte	0xff
	.zero		1


	//   ....[173]....
        /*0c34*/ 	.word	0x0000bde0
        /*0c38*/ 	.word	0x00000000
        /*0c3c*/ 	.word	0x00000000
        /*0c40*/ 	.short	0x010a
        /*0c42*/ 	.byte	0xff
	.zero		1


	//   ....[174]....
        /*0c44*/ 	.word	0x0000be40
        /*0c48*/ 	.word	0x00000000
        /*0c4c*/ 	.word	0x00000150
        /*0c50*/ 	.short	0x010a
        /*0c52*/ 	.byte	0xff
	.zero		1


	//   ....[175]....
        /*0c54*/ 	.word	0x0000be90
        /*0c58*/ 	.word	0x0000000c
        /*0c5c*/ 	.word	0x000000d0
        /*0c60*/ 	.short	0x010a
        /*0c62*/ 	.byte	0xff
	.zero		1


	//   ....[176]....
        /*0c64*/ 	.word	0x0000bef0
        /*0c68*/ 	.word	0x00000000
        /*0c6c*/ 	.word	0x000000c8
        /*0c70*/ 	.short	0x010a
        /*0c72*/ 	.byte	0xff
	.zero		1


	//   ....[177]....
        /*0c74*/ 	.word	0x0000bf50
        /*0c78*/ 	.word	0x00000000
        /*0c7c*/ 	.word	0x000000a0
        /*0c80*/ 	.short	0x010a
        /*0c82*/ 	.byte	0xff
	.zero		1


	//   ....[178]....
        /*0c84*/ 	.word	0x0000bfb0
        /*0c88*/ 	.word	0x00000000
        /*0c8c*/ 	.word	0x000000a8
        /*0c90*/ 	.short	0x010a
        /*0c92*/ 	.byte	0xff
	.zero		1


	//   ....[179]....
        /*0c94*/ 	.word	0x0000c010
        /*0c98*/ 	.word	0x00000000
        /*0c9c*/ 	.word	0x000000b0
        /*0ca0*/ 	.short	0x010a
        /*0ca2*/ 	.byte	0xff
	.zero		1


	//   ....[180]....
        /*0ca4*/ 	.word	0x0000c070
        /*0ca8*/ 	.word	0x00000000
        /*0cac*/ 	.word	0x000000b8
        /*0cb0*/ 	.short	0x010a
        /*0cb2*/ 	.byte	0xff
	.zero		1


	//   ....[181]....
        /*0cb4*/ 	.word	0x0000c0d0
        /*0cb8*/ 	.word	0x00000000
        /*0cbc*/ 	.word	0x000000a0
        /*0cc0*/ 	.short	0x010a
        /*0cc2*/ 	.byte	0xff
	.zero		1


	//   ....[182]....
        /*0cc4*/ 	.word	0x0000c130
        /*0cc8*/ 	.word	0x00000000
        /*0ccc*/ 	.word	0x000000a8
        /*0cd0*/ 	.short	0x010a
        /*0cd2*/ 	.byte	0xff
	.zero		1


	//   ....[183]....
        /*0cd4*/ 	.word	0x0000c190
        /*0cd8*/ 	.word	0x00000000
        /*0cdc*/ 	.word	0x000000b0
        /*0ce0*/ 	.short	0x010a
        /*0ce2*/ 	.byte	0xff
	.zero		1


	//   ....[184]....
        /*0ce4*/ 	.word	0x0000c1f0
        /*0ce8*/ 	.word	0x00000000
        /*0cec*/ 	.word	0x000000b8
        /*0cf0*/ 	.short	0x010a
        /*0cf2*/ 	.byte	0xff
	.zero		1


	//   ....[185]....
        /*0cf4*/ 	.word	0x0000c250
        /*0cf8*/ 	.word	0x00000000
        /*0cfc*/ 	.word	0x000000a0
        /*0d00*/ 	.short	0x010a
        /*0d02*/ 	.byte	0xff
	.zero		1


	//   ....[186]....
        /*0d04*/ 	.word	0x0000c2b0
        /*0d08*/ 	.word	0x00000000
        /*0d0c*/ 	.word	0x000000a8
        /*0d10*/ 	.short	0x010a
        /*0d12*/ 	.byte	0xff
	.zero		1


	//   ....[187]....
        /*0d14*/ 	.word	0x0000c310
        /*0d18*/ 	.word	0x00000002
        /*0d1c*/ 	.word	0x000000b0
        /*0d20*/ 	.short	0x010a
        /*0d22*/ 	.byte	0xff
	.zero		1


	//   ....[188]....
        /*0d24*/ 	.word	0x0000c360
        /*0d28*/ 	.word	0x00000003
        /*0d2c*/ 	.word	0x000000d0
        /*0d30*/ 	.short	0x010a
        /*0d32*/ 	.byte	0xff
	.zero		1


	//   ....[189]....
        /*0d34*/ 	.word	0x0000c3c0
        /*0d38*/ 	.word	0x00000002
        /*0d3c*/ 	.word	0x00000080
        /*0d40*/ 	.short	0x010a
        /*0d42*/ 	.byte	0xff
	.zero		1


	//   ....[190]....
        /*0d44*/ 	.word	0x0000c410
        /*0d48*/ 	.word	0x00000048
        /*0d4c*/ 	.word	0x000000f0
        /*0d50*/ 	.short	0x010a
        /*0d52*/ 	.byte	0xff
	.zero		1


	//   ....[191]....
        /*0d54*/ 	.word	0x0000c460
        /*0d58*/ 	.word	0x00000002
        /*0d5c*/ 	.word	0x00000080
        /*0d60*/ 	.short	0x010a
        /*0d62*/ 	.byte	0xff
	.zero		1


	//   ....[192]....
        /*0d64*/ 	.word	0x0000c4b0
        /*0d68*/ 	.word	0x00000006
        /*0d6c*/ 	.word	0x00000080
        /*0d70*/ 	.short	0x010a
        /*0d72*/ 	.byte	0xff
	.zero		1


	//   ....[193]....
        /*0d74*/ 	.word	0x0000c500
        /*0d78*/ 	.word	0x00000000
        /*0d7c*/ 	.word	0x00000080
        /*0d80*/ 	.short	0x010a
        /*0d82*/ 	.byte	0xff
	.zero		1


	//   ....[194]....
        /*0d84*/ 	.word	0x0000c550
        /*0d88*/ 	.word	0x00000006
        /*0d8c*/ 	.word	0x00000080
        /*0d90*/ 	.short	0x010a
        /*0d92*/ 	.byte	0xff
	.zero		1


	//   ....[195]....
        /*0d94*/ 	.word	0x0000c5a0
        /*0d98*/ 	.word	0x00000006
        /*0d9c*/ 	.word	0x00000080
        /*0da0*/ 	.short	0x010a
        /*0da2*/ 	.byte	0xff
	.zero		1


	//   ....[196]....
        /*0da4*/ 	.word	0x0000c5f0
        /*0da8*/ 	.word	0x00000006
        /*0dac*/ 	.word	0x00000080
        /*0db0*/ 	.short	0x010a
        /*0db2*/ 	.byte	0xff
	.zero		1


	//   ....[197]....
        /*0db4*/ 	.word	0x0000c640
        /*0db8*/ 	.word	0x00000000
        /*0dbc*/ 	.word	0x00000080
        /*0dc0*/ 	.short	0x010a
        /*0dc2*/ 	.byte	0xff
	.zero		1


	//----- nvinfo : EIATTR_NUM_MBARRIERS
	.align		4
.L_47:
        /*0dc4*/ 	.byte	0x03, 0x38
        /*0dc6*/ 	.short	0x002b


	//----- nvinfo : EIATTR_EXIT_INSTR_OFFSETS
	.align		4
        /*0dc8*/ 	.byte	0x04, 0x1c
        /*0dca*/ 	.short	(.L_49 - .L_48)


	//   ....[0]....
.L_48:
        /*0dcc*/ 	.word	0x00003060


	//   ....[1]....
        /*0dd0*/ 	.word	0x00003570


	//   ....[2]....
        /*0dd4*/ 	.word	0x000035d0


	//   ....[3]....
        /*0dd8*/ 	.word	0x00004960


	//   ....[4]....
        /*0ddc*/ 	.word	0x000063d0


	//   ....[5]....
        /*0de0*/ 	.word	0x00006410


	//   ....[6]....
        /*0de4*/ 	.word	0x0000b420


	//   ....[7]....
        /*0de8*/ 	.word	0x0000b490


	//   ....[8]....
        /*0dec*/ 	.word	0x0000b4c0


	//   ....[9]....
        /*0df0*/ 	.word	0x0000b540


	//----- nvinfo : EIATTR_MAX_THREADS
	.align		4
.L_49:
        /*0df4*/ 	.byte	0x04, 0x05
        /*0df6*/ 	.short	(.L_51 - .L_50)
.L_50:
        /*0df8*/ 	.word	0x00000100
        /*0dfc*/ 	.word	0x00000001
        /*0e00*/ 	.word	0x00000001


	//----- nvinfo : EIATTR_CRS_STACK_SIZE
	.align		4
.L_51:
        /*0e04*/ 	.byte	0x04, 0x1e
        /*0e06*/ 	.short	(.L_53 - .L_52)
.L_52:
        /*0e08*/ 	.word	0x00000000


	//----- nvinfo : EIATTR_CBANK_PARAM_SIZE
	.align		4
.L_53:
        /*0e0c*/ 	.byte	0x03, 0x19
        /*0e0e*/ 	.short	0x0800


	//----- nvinfo : EIATTR_PARAM_CBANK
	.align		4
        /*0e10*/ 	.byte	0x04, 0x0a
        /*0e12*/ 	.short	(.L_55 - .L_54)
	.align		4
.L_54:
        /*0e14*/ 	.word	index@(.nv.constant0._ZN7cutlass13device_kernelINS_4gemm6kernel13GemmUniversalIN4cute5tupleIJiiiiEEENS1_10collective13CollectiveMmaINS1_35MainloopSm100TmaUmmaWarpSpecializedILi8ELi2ELi4ENS5_IJNS4_1CILi4EEENSA_ILi2EEENSA_ILi1EEEEEEEENS5_IJNSA_ILi128EEENSA_ILi256EEENSA_ILi32EEEEEEfNS5_IJlSD_lEEEfSK_NS4_8TiledMMAINS4_8MMA_AtomIJNS4_23SM100_MMA_TF32_2x1SM_SSINS_10tfloat32_tESO_fLi128ELi256ELNS4_4UMMA5MajorE0ELSQ_0ELNSP_7ScaleInE0ELSR_0EEEEEENS4_6LayoutINS5_IJSD_SD_SD_EEENS5_IJNSA_ILi0EEESW_SW_EEEEENS5_IJNS4_10UnderscoreESZ_SZ_EEEEENS4_28SM100_TMA_2SM_LOAD_MULTICASTENS4_14ComposedLayoutINS4_7SwizzleILi3ELi4ELi3EEENS4_18smem_ptr_flag_bitsILi32EEENSU_INS5_IJNSA_ILi8EEESI_EEENS5_IJSI_SD_EEEEEEEvNS4_8identityES12_S1C_vS1D_EENS_8epilogue10collective18CollectiveEpilogueINS1F_23Sm100TmaWarpSpecializedILi4ELi2ELi16ELb1ELb0EEEJNS5_IJNSA_ILi64EEESH_SI_EEENS5_IJNSU_IS1K_SD_EENSU_INS5_IJNSA_ILi16EEESC_EEENS5_IJSD_SG_EEEEEEEEfSK_fSK_NS1F_6fusion15FusionCallbacksIS1J_NS1S_17LinearCombinationIffffLNS_15FloatRoundStyleE2EEES1L_S1R_JEEENS4_5SM1004TMEM4LOAD26SM100_TMEM_LOAD_32dp32b16xENS4_13SM90_TMA_LOADENS13_INS14_ILi2ELi4ELi3EEES17_NSU_INS5_IJS18_S1N_EEENS5_IJS1N_SD_EEEEEEENS4_39AutoVectorizingCopyWithAssumedAlignmentILi128EEENS4_14SM90_TMA_STOREES27_S29_S29_EEEvvEEEEvNT_6ParamsE)
        /*0e18*/ 	.short	0x0380
        /*0e1a*/ 	.short	0x0800


	//----- nvinfo : EIATTR_SW_WAR
	.align		4
.L_55:
        /*0e1c*/ 	.byte	0x04, 0x36
        /*0e1e*/ 	.short	(.L_57 - .L_56)
.L_56:
        /*0e20*/ 	.word	0x00000008
.L_57:


//--------------------- .nv.callgraph             --------------------------
	.section	.nv.callgraph,"",@"SHT_CUDA_CALLGRAPH"
	.align	4
	.sectionentsize	8
	.align		4
        /*0000*/ 	.word	0x00000000
	.align		4
        /*0004*/ 	.word	0xffffffff
	.align		4
        /*0008*/ 	.word	index@(_ZN7cutlass13device_kernelINS_4gemm6kernel13GemmUniversalIN4cute5tupleIJiiiiEEENS1_10collective13CollectiveMmaINS1_35MainloopSm100TmaUmmaWarpSpecializedILi8ELi2ELi4ENS5_IJNS4_1CILi4EEENSA_ILi2EEENSA_ILi1EEEEEEEENS5_IJNSA_ILi128EEENSA_ILi256EEENSA_ILi32EEEEEEfNS5_IJlSD_lEEEfSK_NS4_8TiledMMAINS4_8MMA_AtomIJNS4_23SM100_MMA_TF32_2x1SM_SSINS_10tfloat32_tESO_fLi128ELi256ELNS4_4UMMA5MajorE0ELSQ_0ELNSP_7ScaleInE0ELSR_0EEEEEENS4_6LayoutINS5_IJSD_SD_SD_EEENS5_IJNSA_ILi0EEESW_SW_EEEEENS5_IJNS4_10UnderscoreESZ_SZ_EEEEENS4_28SM100_TMA_2SM_LOAD_MULTICASTENS4_14ComposedLayoutINS4_7SwizzleILi3ELi4ELi3EEENS4_18smem_ptr_flag_bitsILi32EEENSU_INS5_IJNSA_ILi8EEESI_EEENS5_IJSI_SD_EEEEEEEvNS4_8identityES12_S1C_vS1D_EENS_8epilogue10collective18CollectiveEpilogueINS1F_23Sm100TmaWarpSpecializedILi4ELi2ELi16ELb1ELb0EEEJNS5_IJNSA_ILi64EEESH_SI_EEENS5_IJNSU_IS1K_SD_EENSU_INS5_IJNSA_ILi16EEESC_EEENS5_IJSD_SG_EEEEEEEEfSK_fSK_NS1F_6fusion15FusionCallbacksIS1J_NS1S_17LinearCombinationIffffLNS_15FloatRoundStyleE2EEES1L_S1R_JEEENS4_5SM1004TMEM4LOAD26SM100_TMEM_LOAD_32dp32b16xENS4_13SM90_TMA_LOADENS13_INS14_ILi2ELi4ELi3EEES17_NSU_INS5_IJS18_S1N_EEENS5_IJS1N_SD_EEEEEEENS4_39AutoVectorizingCopyWithAssumedAlignmentILi128EEENS4_14SM90_TMA_STOREES27_S29_S29_EEEvvEEEEvNT_6ParamsE)
	.align		4
        /*000c*/ 	.word	index@(__assertfail)
	.align		4
        /*0010*/ 	.word	0x00000000
	.align		4
        /*0014*/ 	.word	0xfffffffe
	.align		4
        /*0018*/ 	.word	0x00000000
	.align		4
        /*001c*/ 	.word	0xfffffffd
	.align		4
        /*0020*/ 	.word	0x00000000
	.align		4
        /*0024*/ 	.word	0xfffffffc


//--------------------- .nv.constant4             --------------------------
	.section	.nv.constant4,"a",@progbits
	.align	8
	.align		8
.nv.constant4:
        /*0000*/ 	.dword	__assertfail
	.align		8
        /*0008*/ 	.dword	__unnamed_1
	.align		8
        /*0010*/ 	.dword	__unnamed_2
	.align		8
        /*0018*/ 	.dword	_ZN40_INTERNAL_ecbeed5d_4_k_cu_e9c10bbe_186414cuda3std3__45__cpo5beginE
	.align		8
        /*0020*/ 	.dword	_ZN40_INTERNAL_ecbeed5d_4_k_cu_e9c10bbe_186414cuda3std3__45__cpo3endE
	.align		8
        /*0028*/ 	.dword	_ZN40_INTERNAL_ecbeed5d_4_k_cu_e9c10bbe_186414cuda3std3__45__cpo6cbeginE
	.align		8
        /*0030*/ 	.dword	_ZN40_INTERNAL_ecbeed5d_4_k_cu_e9c10bbe_186414cuda3std3__45__cpo4cendE
	.align		8
        /*0038*/ 	.dword	_ZN40_INTERNAL_ecbeed5d_4_k_cu_e9c10bbe_186414cuda3std3__442_GLOBAL__N__ecbeed5d_4_k_cu_e9c10bbe_186416ignoreE
	.align		8
        /*0040*/ 	.dword	_ZN40_INTERNAL_ecbeed5d_4_k_cu_e9c10bbe_186414cuda3std3__419piecewise_constructE
	.align		8
        /*0048*/ 	.dword	_ZN40_INTERNAL_ecbeed5d_4_k_cu_e9c10bbe_186414cuda3std3__48in_placeE
	.align		8
        /*0050*/ 	.dword	_ZN40_INTERNAL_ecbeed5d_4_k_cu_e9c10bbe_186414cuda3std6ranges3__45__cpo4swapE
	.align		8
        /*0058*/ 	.dword	_ZN40_INTERNAL_ecbeed5d_4_k_cu_e9c10bbe_186414cuda3std6ranges3__45__cpo9iter_moveE
	.align		8
        /*0060*/ 	.dword	_ZN40_INTERNAL_ecbeed5d_4_k_cu_e9c10bbe_186414cute7productE
	.align		8
        /*0068*/ 	.dword	_ZN40_INTERNAL_ecbeed5d_4_k_cu_e9c10bbe_186414cute1_E
	.align		8
        /*0070*/ 	.dword	$str$25
	.align		8
        /*0078*/ 	.dword	$str$26
	.align		8
        /*0080*/ 	.dword	$str$27
	.align		8
        /*0088*/ 	.dword	$str$28


//--------------------- .text._ZN7cutlass13device_kernelINS_4gemm6kernel13GemmUniversalIN4cute5tupleIJiiiiEEENS1_10collective13CollectiveMmaINS1_35MainloopSm100TmaUmmaWarpSpecializedILi8ELi2ELi4ENS5_IJNS4_1CILi4EEENSA_ILi2EEENSA_ILi1EEEEEEEENS5_IJNSA_ILi128EEENSA_ILi256EEENSA_ILi32EEEEEEfNS5_IJlSD_lEEEfSK_NS4_8TiledMMAINS4_8MMA_AtomIJNS4_23SM100_MMA_TF32_2x1SM_SSINS_10tfloat32_tESO_fLi128ELi256ELNS4_4UMMA5MajorE0ELSQ_0ELNSP_7ScaleInE0ELSR_0EEEEEENS4_6LayoutINS5_IJSD_SD_SD_EEENS5_IJNSA_ILi0EEESW_SW_EEEEENS5_IJNS4_10UnderscoreESZ_SZ_EEEEENS4_28SM100_TMA_2SM_LOAD_MULTICASTENS4_14ComposedLayoutINS4_7SwizzleILi3ELi4ELi3EEENS4_18smem_ptr_flag_bitsILi32EEENSU_INS5_IJNSA_ILi8EEESI_EEENS5_IJSI_SD_EEEEEEEvNS4_8identityES12_S1C_vS1D_EENS_8epilogue10collective18CollectiveEpilogueINS1F_23Sm100TmaWarpSpecializedILi4ELi2ELi16ELb1ELb0EEEJNS5_IJNSA_ILi64EEESH_SI_EEENS5_IJNSU_IS1K_SD_EENSU_INS5_IJNSA_ILi16EEESC_EEENS5_IJSD_SG_EEEEEEEEfSK_fSK_NS1F_6fusion15FusionCallbacksIS1J_NS1S_17LinearCombinationIffffLNS_15FloatRoundStyleE2EEES1L_S1R_JEEENS4_5SM1004TMEM4LOAD26SM100_TMEM_LOAD_32dp32b16xENS4_13SM90_TMA_LOADENS13_INS14_ILi2ELi4ELi3EEES17_NSU_INS5_IJS18_S1N_EEENS5_IJS1N_SD_EEEEEEENS4_39AutoVectorizingCopyWithAssumedAlignmentILi128EEENS4_14SM90_TMA_STOREES27_S29_S29_EEEvvEEEEvNT_6ParamsE --------------------------
	.section	.text._ZN7cutlass13device_kernelINS_4gemm6kernel13GemmUniversalIN4cute5tupleIJiiiiEEENS1_10collective13CollectiveMmaINS1_35MainloopSm100TmaUmmaWarpSpecializedILi8ELi2ELi4ENS5_IJNS4_1CILi4EEENSA_ILi2EEENSA_ILi1EEEEEEEENS5_IJNSA_ILi128EEENSA_ILi256EEENSA_ILi32EEEEEEfNS5_IJlSD_lEEEfSK_NS4_8TiledMMAINS4_8MMA_AtomIJNS4_23SM100_MMA_TF32_2x1SM_SSINS_10tfloat32_tESO_fLi128ELi256ELNS4_4UMMA5MajorE0ELSQ_0ELNSP_7ScaleInE0ELSR_0EEEEEENS4_6LayoutINS5_IJSD_SD_SD_EEENS5_IJNSA_ILi0EEESW_SW_EEEEENS5_IJNS4_10UnderscoreESZ_SZ_EEEEENS4_28SM100_TMA_2SM_LOAD_MULTICASTENS4_14ComposedLayoutINS4_7SwizzleILi3ELi4ELi3EEENS4_18smem_ptr_flag_bitsILi32EEENSU_INS5_IJNSA_ILi8EEESI_EEENS5_IJSI_SD_EEEEEEEvNS4_8identityES12_S1C_vS1D_EENS_8epilogue10collective18CollectiveEpilogueINS1F_23Sm100TmaWarpSpecializedILi4ELi2ELi16ELb1ELb0EEEJNS5_IJNSA_ILi64EEESH_SI_EEENS5_IJNSU_IS1K_SD_EENSU_INS5_IJNSA_ILi16EEESC_EEENS5_IJSD_SG_EEEEEEEEfSK_fSK_NS1F_6fusion15FusionCallbacksIS1J_NS1S_17LinearCombinationIffffLNS_15FloatRoundStyleE2EEES1L_S1R_JEEENS4_5SM1004TMEM4LOAD26SM100_TMEM_LOAD_32dp32b16xENS4_13SM90_TMA_LOADENS13_INS14_ILi2ELi4ELi3EEES17_NSU_INS5_IJS18_S1N_EEENS5_IJS1N_SD_EEEEEEENS4_39AutoVectorizingCopyWithAssumedAlignmentILi128EEENS4_14SM90_TMA_STOREES27_S29_S29_EEEvvEEEEvNT_6ParamsE,"ax",@progbits
	.align	128
.text._ZN7cutlass13device_kernelINS_4gemm6kernel13GemmUniversalIN4cute5tupleIJiiiiEEENS1_10collective13CollectiveMmaINS1_35MainloopSm100TmaUmmaWarpSpecializedILi8ELi2ELi4ENS5_IJNS4_1CILi4EEENSA_ILi2EEENSA_ILi1EEEEEEEENS5_IJNSA_ILi128EEENSA_ILi256EEENSA_ILi32EEEEEEfNS5_IJlSD_lEEEfSK_NS4_8TiledMMAINS4_8MMA_AtomIJNS4_23SM100_MMA_TF32_2x1SM_SSINS_10tfloat32_tESO_fLi128ELi256ELNS4_4UMMA5MajorE0ELSQ_0ELNSP_7ScaleInE0ELSR_0EEEEEENS4_6LayoutINS5_IJSD_SD_SD_EEENS5_IJNSA_ILi0EEESW_SW_EEEEENS5_IJNS4_10UnderscoreESZ_SZ_EEEEENS4_28SM100_TMA_2SM_LOAD_MULTICASTENS4_14ComposedLayoutINS4_7SwizzleILi3ELi4ELi3EEENS4_18smem_ptr_flag_bitsILi32EEENSU_INS5_IJNSA_ILi8EEESI_EEENS5_IJSI_SD_EEEEEEEvNS4_8identityES12_S1C_vS1D_EENS_8epilogue10collective18CollectiveEpilogueINS1F_23Sm100TmaWarpSpecializedILi4ELi2ELi16ELb1ELb0EEEJNS5_IJNSA_ILi64EEESH_SI_EEENS5_IJNSU_IS1K_SD_EENSU_INS5_IJNSA_ILi16EEESC_EEENS5_IJSD_SG_EEEEEEEEfSK_fSK_NS1F_6fusion15FusionCallbacksIS1J_NS1S_17LinearCombinationIffffLNS_15FloatRoundStyleE2EEES1L_S1R_JEEENS4_5SM1004TMEM4LOAD26SM100_TMEM_LOAD_32dp32b16xENS4_13SM90_TMA_LOADENS13_INS14_ILi2ELi4ELi3EEES17_NSU_INS5_IJS18_S1N_EEENS5_IJS1N_SD_EEEEEEENS4_39AutoVectorizingCopyWithAssumedAlignmentILi128EEENS4_14SM90_TMA_STOREES27_S29_S29_EEEvvEEEEvNT_6ParamsE:
        .type           _ZN7cutlass13device_kernelINS_4gemm6kernel13GemmUniversalIN4cute5tupleIJiiiiEEENS1_10collective13CollectiveMmaINS1_35MainloopSm100TmaUmmaWarpSpecializedILi8ELi2ELi4ENS5_IJNS4_1CILi4EEENSA_ILi2EEENSA_ILi1EEEEEEEENS5_IJNSA_ILi128EEENSA_ILi256EEENSA_ILi32EEEEEEfNS5_IJlSD_lEEEfSK_NS4_8TiledMMAINS4_8MMA_AtomIJNS4_23SM100_MMA_TF32_2x1SM_SSINS_10tfloat32_tESO_fLi128ELi256ELNS4_4UMMA5MajorE0ELSQ_0ELNSP_7ScaleInE0ELSR_0EEEEEENS4_6LayoutINS5_IJSD_SD_SD_EEENS5_IJNSA_ILi0EEESW_SW_EEEEENS5_IJNS4_10UnderscoreESZ_SZ_EEEEENS4_28SM100_TMA_2SM_LOAD_MULTICASTENS4_14ComposedLayoutINS4_7SwizzleILi3ELi4ELi3EEENS4_18smem_ptr_flag_bitsILi32EEENSU_INS5_IJNSA_ILi8EEESI_EEENS5_IJSI_SD_EEEEEEEvNS4_8identityES12_S1C_vS1D_EENS_8epilogue10collective18CollectiveEpilogueINS1F_23Sm100TmaWarpSpecializedILi4ELi2ELi16ELb1ELb0EEEJNS5_IJNSA_ILi64EEESH_SI_EEENS5_IJNSU_IS1K_SD_EENSU_INS5_IJNSA_ILi16EEESC_EEENS5_IJSD_SG_EEEEEEEEfSK_fSK_NS1F_6fusion15FusionCallbacksIS1J_NS1S_17LinearCombinationIffffLNS_15FloatRoundStyleE2EEES1L_S1R_JEEENS4_5SM1004TMEM4LOAD26SM100_TMEM_LOAD_32dp32b16xENS4_13SM90_TMA_LOADENS13_INS14_ILi2ELi4ELi3EEES17_NSU_INS5_IJS18_S1N_EEENS5_IJS1N_SD_EEEEEEENS4_39AutoVectorizingCopyWithAssumedAlignmentILi128EEENS4_14SM90_TMA_STOREES27_S29_S29_EEEvvEEEEvNT_6ParamsE,@function
        .size           _ZN7cutlass13device_kernelINS_4gemm6kernel13GemmUniversalIN4cute5tupleIJiiiiEEENS1_10collective13CollectiveMmaINS1_35MainloopSm100TmaUmmaWarpSpecializedILi8ELi2ELi4ENS5_IJNS4_1CILi4EEENSA_ILi2EEENSA_ILi1EEEEEEEENS5_IJNSA_ILi128EEENSA_ILi256EEENSA_ILi32EEEEEEfNS5_IJlSD_lEEEfSK_NS4_8TiledMMAINS4_8MMA_AtomIJNS4_23SM100_MMA_TF32_2x1SM_SSINS_10tfloat32_tESO_fLi128ELi256ELNS4_4UMMA5MajorE0ELSQ_0ELNSP_7ScaleInE0ELSR_0EEEEEENS4_6LayoutINS5_IJSD_SD_SD_EEENS5_IJNSA_ILi0EEESW_SW_EEEEENS5_IJNS4_10UnderscoreESZ_SZ_EEEEENS4_28SM100_TMA_2SM_LOAD_MULTICASTENS4_14ComposedLayoutINS4_7SwizzleILi3ELi4ELi3EEENS4_18smem_ptr_flag_bitsILi32EEENSU_INS5_IJNSA_ILi8EEESI_EEENS5_IJSI_SD_EEEEEEEvNS4_8identityES12_S1C_vS1D_EENS_8epilogue10collective18CollectiveEpilogueINS1F_23Sm100TmaWarpSpecializedILi4ELi2ELi16ELb1ELb0EEEJNS5_IJNSA_ILi64EEESH_SI_EEENS5_IJNSU_IS1K_SD_EENSU_INS5_IJNSA_ILi16EEESC_EEENS5_IJSD_SG_EEEEEEEEfSK_fSK_NS1F_6fusion15FusionCallbacksIS1J_NS1S_17LinearCombinationIffffLNS_15FloatRoundStyleE2EEES1L_S1R_JEEENS4_5SM1004TMEM4LOAD26SM100_TMEM_LOAD_32dp32b16xENS4_13SM90_TMA_LOADENS13_INS14_ILi2ELi4ELi3EEES17_NSU_INS5_IJS18_S1N_EEENS5_IJS1N_SD_EEEEEEENS4_39AutoVectorizingCopyWithAssumedAlignmentILi128EEENS4_14SM90_TMA_STOREES27_S29_S29_EEEvvEEEEvNT_6ParamsE,(.L_x_253 - _ZN7cutlass13device_kernelINS_4gemm6kernel13GemmUniversalIN4cute5tupleIJiiiiEEENS1_10collective13CollectiveMmaINS1_35MainloopSm100TmaUmmaWarpSpecializedILi8ELi2ELi4ENS5_IJNS4_1CILi4EEENSA_ILi2EEENSA_ILi1EEEEEEEENS5_IJNSA_ILi128EEENSA_ILi256EEENSA_ILi32EEEEEEfNS5_IJlSD_lEEEfSK_NS4_8TiledMMAINS4_8MMA_AtomIJNS4_23SM100_MMA_TF32_2x1SM_SSINS_10tfloat32_tESO_fLi128ELi256ELNS4_4UMMA5MajorE0ELSQ_0ELNSP_7ScaleInE0ELSR_0EEEEEENS4_6LayoutINS5_IJSD_SD_SD_EEENS5_IJNSA_ILi0EEESW_SW_EEEEENS5_IJNS4_10UnderscoreESZ_SZ_EEEEENS4_28SM100_TMA_2SM_LOAD_MULTICASTENS4_14ComposedLayoutINS4_7SwizzleILi3ELi4ELi3EEENS4_18smem_ptr_flag_bitsILi32EEENSU_INS5_IJNSA_ILi8EEESI_EEENS5_IJSI_SD_EEEEEEEvNS4_8identityES12_S1C_vS1D_EENS_8epilogue10collective18CollectiveEpilogueINS1F_23Sm100TmaWarpSpecializedILi4ELi2ELi16ELb1ELb0EEEJNS5_IJNSA_ILi64EEESH_SI_EEENS5_IJNSU_IS1K_SD_EENSU_INS5_IJNSA_ILi16EEESC_EEENS5_IJSD_SG_EEEEEEEEfSK_fSK_NS1F_6fusion15FusionCallbacksIS1J_NS1S_17LinearCombinationIffffLNS_15FloatRoundStyleE2EEES1L_S1R_JEEENS4_5SM1004TMEM4LOAD26SM100_TMEM_LOAD_32dp32b16xENS4_13SM90_TMA_LOADENS13_INS14_ILi2ELi4ELi3EEES17_NSU_INS5_IJS18_S1N_EEENS5_IJS1N_SD_EEEEEEENS4_39AutoVectorizingCopyWithAssumedAlignmentILi128EEENS4_14SM90_TMA_STOREES27_S29_S29_EEEvvEEEEvNT_6ParamsE)
        .other          _ZN7cutlass13device_kernelINS_4gemm6kernel13GemmUniversalIN4cute5tupleIJiiiiEEENS1_10collective13CollectiveMmaINS1_35MainloopSm100TmaUmmaWarpSpecializedILi8ELi2ELi4ENS5_IJNS4_1CILi4EEENSA_ILi2EEENSA_ILi1EEEEEEEENS5_IJNSA_ILi128EEENSA_ILi256EEENSA_ILi32EEEEEEfNS5_IJlSD_lEEEfSK_NS4_8TiledMMAINS4_8MMA_AtomIJNS4_23SM100_MMA_TF32_2x1SM_SSINS_10tfloat32_tESO_fLi128ELi256ELNS4_4UMMA5MajorE0ELSQ_0ELNSP_7ScaleInE0ELSR_0EEEEEENS4_6LayoutINS5_IJSD_SD_SD_EEENS5_IJNSA_ILi0EEESW_SW_EEEEENS5_IJNS4_10UnderscoreESZ_SZ_EEEEENS4_28SM100_TMA_2SM_LOAD_MULTICASTENS4_14ComposedLayoutINS4_7SwizzleILi3ELi4ELi3EEENS4_18smem_ptr_flag_bitsILi32EEENSU_INS5_IJNSA_ILi8EEESI_EEENS5_IJSI_SD_EEEEEEEvNS4_8identityES12_S1C_vS1D_EENS_8epilogue10collective18CollectiveEpilogueINS1F_23Sm100TmaWarpSpecializedILi4ELi2ELi16ELb1ELb0EEEJNS5_IJNSA_ILi64EEESH_SI_EEENS5_IJNSU_IS1K_SD_EENSU_INS5_IJNSA_ILi16EEESC_EEENS5_IJSD_SG_EEEEEEEEfSK_fSK_NS1F_6fusion15FusionCallbacksIS1J_NS1S_17LinearCombinationIffffLNS_15FloatRoundStyleE2EEES1L_S1R_JEEENS4_5SM1004TMEM4LOAD26SM100_TMEM_LOAD_32dp32b16xENS4_13SM90_TMA_LOADENS13_INS14_ILi2ELi4ELi3EEES17_NSU_INS5_IJS18_S1N_EEENS5_IJS1N_SD_EEEEEEENS4_39AutoVectorizingCopyWithAssumedAlignmentILi128EEENS4_14SM90_TMA_STOREES27_S29_S29_EEEvvEEEEvNT_6ParamsE,@"STO_CUDA_ENTRY STV_DEFAULT"
_ZN7cutlass13device_kernelINS_4gemm6kernel13GemmUniversalIN4cute5tupleIJiiiiEEENS1_10collective13CollectiveMmaINS1_35MainloopSm100TmaUmmaWarpSpecializedILi8ELi2ELi4ENS5_IJNS4_1CILi4EEENSA_ILi2EEENSA_ILi1EEEEEEEENS5_IJNSA_ILi128EEENSA_ILi256EEENSA_ILi32EEEEEEfNS5_IJlSD_lEEEfSK_NS4_8TiledMMAINS4_8MMA_AtomIJNS4_23SM100_MMA_TF32_2x1SM_SSINS_10tfloat32_tESO_fLi128ELi256ELNS4_4UMMA5MajorE0ELSQ_0ELNSP_7ScaleInE0ELSR_0EEEEEENS4_6LayoutINS5_IJSD_SD_SD_EEENS5_IJNSA_ILi0EEESW_SW_EEEEENS5_IJNS4_10UnderscoreESZ_SZ_EEEEENS4_28SM100_TMA_2SM_LOAD_MULTICASTENS4_14ComposedLayoutINS4_7SwizzleILi3ELi4ELi3EEENS4_18smem_ptr_flag_bitsILi32EEENSU_INS5_IJNSA_ILi8EEESI_EEENS5_IJSI_SD_EEEEEEEvNS4_8identityES12_S1C_vS1D_EENS_8epilogue10collective18CollectiveEpilogueINS1F_23Sm100TmaWarpSpecializedILi4ELi2ELi16ELb1ELb0EEEJNS5_IJNSA_ILi64EEESH_SI_EEENS5_IJNSU_IS1K_SD_EENSU_INS5_IJNSA_ILi16EEESC_EEENS5_IJSD_SG_EEEEEEEEfSK_fSK_NS1F_6fusion15FusionCallbacksIS1J_NS1S_17LinearCombinationIffffLNS_15FloatRoundStyleE2EEES1L_S1R_JEEENS4_5SM1004TMEM4LOAD26SM100_TMEM_LOAD_32dp32b16xENS4_13SM90_TMA_LOADENS13_INS14_ILi2ELi4ELi3EEES17_NSU_INS5_IJS18_S1N_EEENS5_IJS1N_SD_EEEEEEENS4_39AutoVectorizingCopyWithAssumedAlignmentILi128EEENS4_14SM90_TMA_STOREES27_S29_S29_EEEvvEEEEvNT_6ParamsE:
[----:B------:R-:W1:Y:S01]  /*0000*/  LDC R1, c[0x0][0x37c] ;  /* 0x0000df00ff017b82 */ /* 0x000e620000000800 */
[----:B------:R-:W2:Y:S01]  /*0010*/  S2R R68, SR_TID.X ;  /* 0x0000000000447919 */ /* 0x000ea20000002100 */
[----:B------:R-:W3:Y:S06]  /*0020*/  LDCU.64 UR8, c[0x0][0x890] ;  /* 0x00011200ff0877ac */ /* 0x000eec0008000a00 */
[----:B------:R-:W4:Y:S01]  /*0030*/  S2UR UR4, SR_CgaCtaId ;  /* 0x00000000000479c3 */ /* 0x000f220000008800 */
[----:B------:R-:W-:Y:S02]  /*0040*/  PRMT R26, RZ, 0x7610, R26 ;  /* 0x00007610ff1a7816 */ /* 0x000fe4000000001a */
[----:B------:R-:W-:-:S02]  /*0050*/  ELECT P0, URZ, PT ;  /* 0x0000000000ff782f */ /* 0x000fc40003800000 */
[----:B---3--:R-:W-:-:S04]  /*0060*/  ISETP.NE.U32.AND P1, PT, RZ, UR8, PT ;  /* 0x00000008ff007c0c */ /* 0x008fc8000bf25070 */
[----:B------:R-:W-:Y:S01]  /*0070*/  ISETP.NE.AND.EX P2, PT, RZ, UR9, PT, P1 ;  /* 0x00000009ff007c0c */ /* 0x000fe2000bf45310 */
[----:B----4-:R-:W-:Y:S02]  /*0080*/  ULOP3.LUT UR47, UR4, 0x1, URZ, 0xc0, !UPT ;  /* 0x00000001042f7892 */ /* 0x010fe4000f8ec0ff */
[----:B------:R-:W-:Y:S01]  /*0090*/  ULOP3.LUT UR46, UR4, 0x1, URZ, 0x3c, !UPT ;  /* 0x00000001042e7892 */ /* 0x000fe2000f8e3cff */
[----:B--2---:R-:W-:-:S05]  /*00a0*/  SHF.R.U32.HI R56, RZ, 0x5, R68 ;  /* 0x00000005ff387819 */ /* 0x004fca0000011644 */
[----:B------:R-:W2:Y:S02]  /*00b0*/  SHFL.IDX PT, R0, R56, RZ, 0x1f ;  /* 0x00001fff38007589 */ /* 0x000ea400000e0000 */
[----:B--2---:R-:W-:Y:S02]  /*00c0*/  R2UR UR22, R0 ;  /* 0x00000000001672ca */ /* 0x004fe400000e0000 */
[----:B-1----:R-:W-:-:S13]  /*00d0*/  @P2 BRA `(.L_x_0) ;  /* 0x0000000000302947 */ /* 0x002fda0003800000 */
[----:B------:R-:W1:Y:S02]  /*00e0*/  LDCU.64 UR4, c[0x0][0x888] ;  /* 0x00011100ff0477ac */ /* 0x000e640008000a00 */
[----:B-1----:R-:W-:-:S04]  /*00f0*/  UISETP.NE.U32.AND UP0, UPT, UR4, URZ, UPT ;  /* 0x000000ff0400728c */ /* 0x002fc8000bf05070 */
[----:B------:R-:W-:-:S09]  /*0100*/  UISETP.NE.AND.EX UP0, UPT, UR5, URZ, UPT, UP0 ;  /* 0x000000ff0500728c */ /* 0x000fd2000bf05300 */
[----:B------:R-:W-:Y:S05]  /*0110*/  BRA.U !UP0, `(.L_x_1) ;  /* 0x0000000108147547 */ /* 0x000fea000b800000 */
[----:B------:R-:W1:Y:S01]  /*0120*/  LDC.64 R2, c[0x0][0x888] ;  /* 0x00022200ff027b82 */ /* 0x000e620000000a00 */
[----:B------:R-:W1:Y:S02]  /*0130*/  LDCU.64 UR4, c[0x0][0x358] ;  /* 0x00006b00ff0477ac */ /* 0x000e640008000a00 */
[----:B-1----:R1:W5:Y:S01]  /*0140*/  LDG.E R27, desc[UR4][R2.64] ;  /* 0x00000004021b7981 */ /* 0x002362000c1e1900 */
[----:B------:R-:W-:Y:S01]  /*0150*/  HFMA2 R26, -RZ, RZ, 0, 5.9604644775390625e-08 ;  /* 0x00000001ff1a7431 */ /* 0x000fe200000001ff */
[----:B------:R-:W-:Y:S05]  /*0160*/  BRA `(.L_x_0) ;  /* 0x00000000000c7947 */ /* 0x000fea0003800000 */
.L_x_1:
[----:B------:R-:W1:Y:S01]  /*0170*/  LDCU UR4, c[0x0][0x880] ;  /* 0x00011000ff0477ac */ /* 0x000e620008000800 */
[----:B------:R-:W-:Y:S01]  /*0180*/  HFMA2 R26, -RZ, RZ, 0, 5.9604644775390625e-08 ;  /* 0x00000001ff1a7431 */ /* 0x000fe200000001ff */
[----:B-1----:R-:W-:-:S07]  /*0190*/  MOV R27, UR4 ;  /* 0x00000004001b7c02 */ /* 0x002fce0008000f00 */
.L_x_0:
[----:B------:R-:W2:Y:S02]  /*01a0*/  LDCU.64 UR4, c[0x0][0x8b0] ;  /* 0x00011600ff0477ac */ /* 0x000ea40008000a00 */
[----:B--2---:R-:W-:-:S04]  /*01b0*/  UISETP.NE.U32.AND UP0, UPT, UR4, URZ, UPT ;  /* 0x000000ff0400728c */ /* 0x004fc8000bf05070 */
[----:B------:R-:W-:-:S09]  /*01c0*/  UISETP.NE.AND.EX UP0, UPT, UR5, URZ, UPT, UP0 ;  /* 0x000000ff0500728c */ /* 0x000fd2000bf05300 */
[----:B------:R-:W-:Y:S05]  /*01d0*/  BRA.U UP0, `(.L_x_2) ;  /* 0x0000000100287547 */ /* 0x000fea000b800000 */
[----:B------:R-:W2:Y:S02]  /*01e0*/  LDCU.64 UR4, c[0x0][0x8a8] ;  /* 0x00011500ff0477ac */ /* 0x000ea40008000a00 */
[----:B--2---:R-:W-:-:S04]  /*01f0*/  UISETP.NE.U32.AND UP0, UPT, UR4, URZ, UPT ;  /* 0x000000ff0400728c */ /* 0x004fc8000bf05070 */
[----:B------:R-:W-:-:S09]  /*0200*/  UISETP.NE.AND.EX UP0, UPT, UR5, URZ, UPT, UP0 ;  /* 0x000000ff0500728c */ /* 0x000fd2000bf05300 */
[----:B------:R-:W-:Y:S05]  /*0210*/  BRA.U !UP0, `(.L_x_3) ;  /* 0x0000000108107547 */ /* 0x000fea000b800000 */
[----:B------:R-:W2:Y:S01]  /*0220*/  LDC.64 R24, c[0x0][0x8a8] ;  /* 0x00022a00ff187b82 */ /* 0x000ea20000000a00 */
[----:B------:R-:W2:Y:S02]  /*0230*/  LDCU.64 UR4, c[0x0][0x358] ;  /* 0x00006b00ff0477ac */ /* 0x000ea40008000a00 */
[----:B--2---:R2:W5:Y:S01]  /*0240*/  LDG.E R24, desc[UR4][R24.64] ;  /* 0x0000000418187981 */ /* 0x004562000c1e1900 */
[----:B------:R-:W-:Y:S05]  /*0250*/  BRA `(.L_x_2) ;  /* 0x0000000000087947 */ /* 0x000fea0003800000 */
.L_x_3:
[----:B------:R-:W2:Y:S02]  /*0260*/  LDCU UR4, c[0x0][0x8a0] ;  /* 0x00011400ff0477ac */ /* 0x000ea40008000800 */
[----:B--2---:R-:W-:Y:S02]  /*0270*/  MOV R24, UR4 ;  /* 0x0000000400187c02 */ /* 0x004fe40008000f00 */
.L_x_2:
[----:B------:R-:W-:Y:S01]  /*0280*/  IMAD.U32 R0, RZ, RZ, UR22 ;  /* 0x00000016ff007e24 */ /* 0x000fe2000f8e00ff */
[----:B------:R-:W-:Y:S04]  /*0290*/  BSSY.RECONVERGENT B0, `(.L_x_4) ;  /* 0x000000c000007945 */ /* 0x000fe80003800200 */
[C---:B------:R-:W-:Y:S02]  /*02a0*/  ISETP.NE.OR P3, PT, R0.reuse, 0x1, !P0 ;  /* 0x000000010000780c */ /* 0x040fe40004765670 */
[----:B------:R-:W-:-:S11]  /*02b0*/  ISETP.NE.OR P2, PT, R0, 0x3, !P0 ;  /* 0x000000030000780c */ /* 0x000fd60004745670 */
[----:B------:R-:W-:Y:S05]  /*02c0*/  @P3 BRA `(.L_x_5) ;  /* 0x0000000000203947 */ /* 0x000fea0003800000 */
[----:B------:R-:W3:Y:S02]  /*02d0*/  LDCU.64 UR4, c[0x0][0x348] ;  /* 0x00006900ff0477ac */ /* 0x000ee40008000a00 */
[----:B---3--:R-:W-:Y:S02]  /*02e0*/  UIADD3 UR6, UP1, UPT, UR4, 0x80, URZ ;  /* 0x0000008004067890 */ /* 0x008fe4000ff3e0ff */
[----:B------:R-:W-:Y:S02]  /*02f0*/  UIADD3 UR4, UP0, UPT, UR4, 0x180, URZ ;  /* 0x0000018004047890 */ /* 0x000fe4000ff1e0ff */
[----:B------:R-:W-:Y:S02]  /*0300*/  UIADD3.X UR7, UPT, UPT, URZ, UR5, URZ, UP1, !UPT ;  /* 0x00000005ff077290 */ /* 0x000fe40008ffe4ff */
[----:B------:R-:W-:-:S07]  /*0310*/  UIADD3.X UR5, UPT, UPT, URZ, UR5, URZ, UP0, !UPT ;  /* 0x00000005ff057290 */ /* 0x000fce00087fe4ff */
[----:B------:R3:W-:Y:S02]  /*0320*/  UTMACCTL.PF [UR6] ;  /* 0x00000000060079b9 */ /* 0x0007e40008040000 */
[----:B------:R3:W-:Y:S02]  /*0330*/  UTMACCTL.PF [UR4] ;  /* 0x00000000040079b9 */ /* 0x0007e40008040000 */
[----:B---3--:R-:W-:Y:S01]  /*0340*/  NOP ;  /* 0x0000000000007918 */ /* 0x008fe20000000000 */
.L_x_5:
[----:B------:R-:W-:Y:S05]  /*0350*/  BSYNC.RECONVERGENT B0 ;  /* 0x0000000000007941 */ /* 0x000fea0003800200 */
.L_x_4:
[----:B------:R-:W-:Y:S04]  /*0360*/  BSSY.RECONVERGENT B0, `(.L_x_6) ;  /* 0x000000a000007945 */ /* 0x000fe80003800200 */
        /* <DEDUP_REMOVED lines=9> */
.L_x_7:
[----:B------:R-:W-:Y:S05]  /*0400*/  BSYNC.RECONVERGENT B0 ;  /* 0x0000000000007941 */ /* 0x000fea0003800200 */
.L_x_6:
[----:B------:R-:W3:Y:S01]  /*0410*/  LDCU.64 UR4, c[0x0][0x888] ;  /* 0x00011100ff0477ac */ /* 0x000ee20008000a00 */
[----:B------:R-:W-:Y:S01]  /*0420*/  ISETP.NE.AND.EX P1, PT, RZ, UR9, PT, P1 ;  /* 0x00000009ff007c0c */ /* 0x000fe2000bf25310 */
[----:B------:R-:W-:Y:S01]  /*0430*/  UPLOP3.LUT UP5, UPT, UPT, UPT, UPT, 0x80, 0x8 ;  /* 0x000000000008789c */ /* 0x000fe20003faf070 */
[----:B---3--:R-:W-:-:S04]  /*0440*/  ISETP.NE.U32.AND P2, PT, RZ, UR4, PT ;  /* 0x00000004ff007c0c */ /* 0x008fc8000bf45070 */
[----:B------:R-:W-:-:S13]  /*0450*/  ISETP.NE.AND.EX P2, PT, RZ, UR5, PT, P2 ;  /* 0x00000005ff007c0c */ /* 0x000fda000bf45320 */
[----:B------:R-:W-:Y:S05]  /*0460*/  @P2 BRA P1, `(.L_x_8) ;  /* 0x0000000000282947 */ /* 0x000fea0000800000 */
[----:B------:R-:W-:Y:S01]  /*0470*/  UISETP.NE.U32.AND UP0, UPT, UR8, URZ, UPT ;  /* 0x000000ff0800728c */ /* 0x000fe2000bf05070 */
[----:B-----5:R-:W-:Y:S01]  /*0480*/  FSETP.NEU.AND P1, PT, R27, RZ, PT ;  /* 0x000000ff1b00720b */ /* 0x020fe20003f2d000 */
[----:B------:R-:W-:Y:S02]  /*0490*/  UISETP.NE.U32.AND UP2, UPT, UR4, URZ, UPT ;  /* 0x000000ff0400728c */ /* 0x000fe4000bf45070 */
[----:B------:R-:W-:Y:S02]  /*04a0*/  UISETP.NE.AND.EX UP1, UPT, UR9, URZ, UPT, UP0 ;  /* 0x000000ff0900728c */ /* 0x000fe4000bf25300 */
[----:B------:R-:W-:-:S04]  /*04b0*/  UISETP.NE.AND.EX UP0, UPT, UR5, URZ, UPT, UP2 ;  /* 0x000000ff0500728c */ /* 0x000fc8000bf05320 */
[----:B------:R-:W-:-:S04]  /*04c0*/  USEL UR4, URZ, 0xffffffff, UP0 ;  /* 0xffffffffff047887 */ /* 0x000fc80008000000 */
[----:B------:R-:W-:Y:S01]  /*04d0*/  VOTEU.ANY UP0, P1 ;  /* 0x0000000000ff7886 */ /* 0x000fe20000800100 */
[----:B------:R-:W-:-:S04]  /*04e0*/  @!UP1 USEL UR4, URZ, 0xffffffff, UP0 ;  /* 0xffffffffff049887 */ /* 0x000fc80008000000 */
[----:B------:R-:W-:-:S04]  /*04f0*/  ULOP3.LUT UR4, UR4, 0x1, URZ, 0xc0, !UPT ;  /* 0x0000000104047892 */ /* 0x000fc8000f8ec0ff */
[----:B------:R-:W-:-:S11]  /*0500*/  UISETP.NE.U32.AND UP5, UPT, UR4, 0x1, UPT ;  /* 0x000000010400788c */ /* 0x000fd6000bfa5070 */
.L_x_8:
[----:B------:R-:W3:Y:S01]  /*0510*/  SHFL.IDX PT, R0, R56, RZ, 0x1f ;  /* 0x00001fff38007589 */ /* 0x000ee200000e0000 */
[----:B------:R-:W-:-:S04]  /*0520*/  UISETP.NE.AND UP0, UPT, UR22, 0x2, UPT ;  /* 0x000000021600788c */ /* 0x000fc8000bf05270 */
[----:B------:R-:W-:Y:S02]  /*0530*/  UISETP.EQ.AND UP1, UPT, UR47, URZ, !UP0 ;  /* 0x000000ff2f00728c */ /* 0x000fe4000c722270 */
[----:B------:R-:W-:-:S04]  /*0540*/  USEL UR54, URZ, 0x1, UP0 ;  /* 0x00000001ff367887 */ /* 0x000fc80008000000 */
[----:B------:R-:W-:Y:S02]  /*0550*/  PLOP3.LUT P3, PT, P0, PT, UP1, 0x80, 0x8 ;  /* 0x000000000008781c */ /* 0x000fe4000076f018 */
[----:B---3--:R-:W-:-:S13]  /*0560*/  ISETP.NE.AND P1, PT, R0, RZ, PT ;  /* 0x000000ff0000720c */ /* 0x008fda0003f25270 */
[----:B------:R-:W-:Y:S05]  /*0570*/  @P1 BRA `(.L_x_9) ;  /* 0x0000000000781947 */ /* 0x000fea0003800000 */
[----:B------:R-:W3:Y:S01]  /*0580*/  S2UR UR5, SR_CgaCtaId ;  /* 0x00000000000579c3 */ /* 0x000ee20000008800 */
[----:B------:R-:W-:Y:S01]  /*0590*/  UMOV UR4, 0x400 ;  /* 0x0000040000047882 */ /* 0x000fe20000000000 */
[----:B------:R-:W-:Y:S01]  /*05a0*/  UMOV UR8, 0x1 ;  /* 0x0000000100087882 */ /* 0x000fe20000000000 */
[----:B------:R-:W-:Y:S01]  /*05b0*/  UMOV UR6, 0x3 ;  /* 0x0000000300067882 */ /* 0x000fe20000000000 */
[----:B------:R-:W-:-:S04]  /*05c0*/  UIADD3 UR8, UPT, UPT, -UR8, 0x100000, URZ ;  /* 0x0010000008087890 */ /* 0x000fc8000fffe1ff */
[----:B------:R-:W-:Y:S02]  /*05d0*/  USHF.L.U32 UR9, UR8, 0xb, URZ ;  /* 0x0000000b08097899 */ /* 0x000fe400080006ff */
[----:B------:R-:W-:Y:S02]  /*05e0*/  USHF.L.U32 UR8, UR8, 0x1, URZ ;  /* 0x0000000108087899 */ /* 0x000fe400080006ff */
[----:B------:R-:W-:-:S04]  /*05f0*/  UIADD3 UR6, UPT, UPT, -UR6, 0x100000, URZ ;  /* 0x0010000006067890 */ /* 0x000fc8000fffe1ff */
[----:B------:R-:W-:Y:S02]  /*0600*/  USHF.L.U32 UR7, UR6, 0xb, URZ ;  /* 0x0000000b06077899 */ /* 0x000fe400080006ff */
[----:B------:R-:W-:Y:S01]  /*0610*/  USHF.L.U32 UR6, UR6, 0x1, URZ ;  /* 0x0000000106067899 */ /* 0x000fe200080006ff */
[----:B------:R-:W-:Y:S01]  /*0620*/  ELECT P1, URZ, PT ;  /* 0x0000000000ff782f */ /* 0x000fe20003820000 */
[----:B---3--:R-:W-:Y:S01]  /*0630*/  ULEA UR4, UR5, UR4, 0x18 ;  /* 0x0000000405047291 */ /* 0x008fe2000f8ec0ff */
[----:B------:R-:W3:Y:S11]  /*0640*/  FENCE.VIEW.ASYNC.S ;  /* 0x00000000000073c6 */ /* 0x000ef60000000000 */
[----:B---3--:R3:W4:Y:S01]  /*0650*/  SYNCS.EXCH.64 URZ, [UR4], UR8 ;  /* 0x0000000804ff75b2 */ /* 0x0087220008000100 */
[----:B------:R3:W1:Y:S01]  /*0660*/  SYNCS.EXCH.64 URZ, [UR4+0x40], UR6 ;  /* 0x0000400604ff75b2 */ /* 0x0006620008000100 */
        /* <DEDUP_REMOVED lines=13> */
[----:B------:R3:W1:Y:S02]  /*0740*/  SYNCS.EXCH.64 URZ, [UR4+0x78], UR6 ;  /* 0x0000780604ff75b2 */ /* 0x0006640008000100 */
[----:B---3--:R-:W-:Y:S01]  /*0750*/  NOP ;  /* 0x0000000000007918 */ /* 0x008fe20000000000 */
.L_x_9:
[----:B------:R-:W3:Y:S01]  /*0760*/  SHFL.IDX PT, R0, R56, RZ, 0x1f ;  /* 0x00001fff38007589 */ /* 0x000ee200000e0000 */
[----:B------:R-:W-:Y:S01]  /*0770*/  NOP ;  /* 0x0000000000007918 */ /* 0x000fe20000000000 */
[----:B---3--:R-:W-:-:S13]  /*0780*/  ISETP.NE.AND P1, PT, R0, 0x1, PT ;  /* 0x000000010000780c */ /* 0x008fda0003f25270 */
        /* <DEDUP_REMOVED lines=14> */
[----:B---3--:R3:W1:Y:S01]  /*0870*/  SYNCS.EXCH.64 URZ, [UR4+0x80], UR8 ;  /* 0x0000800804ff75b2 */ /* 0x0086620008000100 */
[----:B------:R3:W1:Y:S01]  /*0880*/  SYNCS.EXCH.64 URZ, [UR4+0xa0], UR6 ;  /* 0x0000a00604ff75b2 */ /* 0x0006620008000100 */
[----:B------:R3:W1:Y:S01]  /*0890*/  SYNCS.EXCH.64 URZ, [UR4+0x88], UR8 ;  /* 0x0000880804ff75b2 */ /* 0x0006620008000100 */
[----:B------:R3:W1:Y:S01]  /*08a0*/  SYNCS.EXCH.64 URZ, [UR4+0xa8], UR6 ;  /* 0x0000a80604ff75b2 */ /* 0x0006620008000100 */
[----:B------:R3:W1:Y:S01]  /*08b0*/  SYNCS.EXCH.64 URZ, [UR4+0x90], UR8 ;  /* 0x0000900804ff75b2 */ /* 0x0006620008000100 */
[----:B------:R3:W1:Y:S01]  /*08c0*/  SYNCS.EXCH.64 URZ, [UR4+0xb0], UR6 ;  /* 0x0000b00604ff75b2 */ /* 0x0006620008000100 */
[----:B------:R3:W1:Y:S01]  /*08d0*/  SYNCS.EXCH.64 URZ, [UR4+0x98], UR8 ;  /* 0x0000980804ff75b2 */ /* 0x0006620008000100 */
[----:B------:R3:W1:Y:S01]  /*08e0*/  SYNCS.EXCH.64 URZ, [UR4+0xb8], UR6 ;  /* 0x0000b80604ff75b2 */ /* 0x0006620008000100 */
[----:B------:R-:W-:Y:S01]  /*08f0*/  NOP ;  /* 0x0000000000007918 */ /* 0x000fe20000000000 */
.L_x_10:
[----:B------:R-:W2:Y:S01]  /*0900*/  SHFL.IDX PT, R0, R56, RZ, 0x1f ;  /* 0x00001fff38007589 */ /* 0x000ea200000e0000 */
[----:B------:R-:W-:Y:S01]  /*0910*/  NOP ;  /* 0x0000000000007918 */ /* 0x000fe20000000000 */
[----:B--2---:R-:W-:-:S13]  /*0920*/  ISETP.NE.AND P1, PT, R0, 0x3, PT ;  /* 0x000000030000780c */ /* 0x004fda0003f25270 */
[----:B------:R-:W-:Y:S05]  /*0930*/  @P1 BRA `(.L_x_11) ;  /* 0x0000000000301947 */ /* 0x000fea0003800000 */
[----:B---3--:R-:W2:Y:S01]  /*0940*/  S2UR UR6, SR_CgaCtaId ;  /* 0x00000000000679c3 */ /* 0x008ea20000008800 */
[----:B------:R-:W-:Y:S01]  /*0950*/  UMOV UR4, 0x400 ;  /* 0x0000040000047882 */ /* 0x000fe20000000000 */
[----:B------:R-:W-:Y:S01]  /*0960*/  UMOV UR5, 0x20 ;  /* 0x0000002000057882 */ /* 0x000fe20000000000 */
[----:B------:R-:W-:Y:S01]  /*0970*/  ELECT P1, URZ, PT ;  /* 0x0000000000ff782f */ /* 0x000fe20003820000 */
[----:B--2---:R-:W-:Y:S02]  /*0980*/  ULEA UR6, UR6, UR4, 0x18 ;  /* 0x0000000406067291 */ /* 0x004fe4000f8ec0ff */
[----:B------:R-:W-:-:S04]  /*0990*/  UIADD3 UR4, UPT, UPT, -UR5, 0x100000, URZ ;  /* 0x0010000005047890 */ /* 0x000fc8000fffe1ff */
[----:B------:R-:W-:Y:S02]  /*09a0*/  USHF.L.U32 UR5, UR4, 0xb, URZ ;  /* 0x0000000b04057899 */ /* 0x000fe400080006ff */
[----:B------:R-:W-:Y:S01]  /*09b0*/  USHF.L.U32 UR4, UR4, 0x1, URZ ;  /* 0x0000000104047899 */ /* 0x000fe200080006ff */
[----:B------:R-:W2:Y:S11]  /*09c0*/  FENCE.VIEW.ASYNC.S ;  /* 0x00000000000073c6 */ /* 0x000eb60000000000 */
[----:B--2---:R2:W3:Y:S01]  /*09d0*/  SYNCS.EXCH.64 URZ, [UR6+0xc0], UR4 ;  /* 0x0000c00406ff75b2 */ /* 0x0044e20008000100 */
[----:B------:R2:W1:Y:S01]  /*09e0*/  SYNCS.EXCH.64 URZ, [UR6+0xc8], UR4 ;  /* 0x0000c80406ff75b2 */ /* 0x0004620008000100 */
[----:B------:R-:W-:Y:S01]  /*09f0*/  NOP ;  /* 0x0000000000007918 */ /* 0x000fe20000000000 */
.L_x_11:
[----:B------:R-:W4:Y:S01]  /*0a00*/  SHFL.IDX PT, R0, R56, RZ, 0x1f ;  /* 0x00001fff38007589 */ /* 0x000f2200000e0000 */
[----:B------:R-:W-:Y:S01]  /*0a10*/  NOP ;  /* 0x0000000000007918 */ /* 0x000fe20000000000 */
[----:B----4-:R-:W-:-:S13]  /*0a20*/  ISETP.NE.AND P1, PT, R0, 0x4, PT ;  /* 0x000000040000780c */ /* 0x010fda0003f25270 */
[----:B------:R-:W-:Y:S05]  /*0a30*/  @P1 BRA `(.L_x_12) ;  /* 0x00000000004c1947 */ /* 0x000fea0003800000 */
[----:B--2---:R-:W2:Y:S01]  /*0a40*/  S2UR UR5, SR_CgaCtaId ;  /* 0x00000000000579c3 */ /* 0x004ea20000008800 */
[----:B---3--:R-:W-:Y:S01]  /*0a50*/  UMOV UR4, 0x720 ;  /* 0x0000072000047882 */ /* 0x008fe20000000000 */
[----:B------:R-:W-:Y:S01]  /*0a60*/  UMOV UR6, 0x400 ;  /* 0x0000040000067882 */ /* 0x000fe20000000000 */
[----:B------:R-:W-:Y:S01]  /*0a70*/  USEL UR4, UR4, 0x620, UP5 ;  /* 0x0000062004047887 */ /* 0x000fe2000a800000 */
[----:B------:R-:W-:Y:S01]  /*0a80*/  UMOV UR8, 0x1 ;  /* 0x0000000100087882 */ /* 0x000fe20000000000 */
[----:B------:R-:W-:Y:S01]  /*0a90*/  ELECT P1, URZ, PT ;  /* 0x0000000000ff782f */ /* 0x000fe20003820000 */
[----:B------:R-:W-:-:S04]  /*0aa0*/  UIADD3 UR8, UPT, UPT, -UR8, 0x100000, URZ ;  /* 0x0010000008087890 */ /* 0x000fc8000fffe1ff */
[----:B------:R-:W-:Y:S02]  /*0ab0*/  USHF.L.U32 UR9, UR8, 0xb, URZ ;  /* 0x0000000b08097899 */ /* 0x000fe400080006ff */
[----:B------:R-:W-:Y:S02]  /*0ac0*/  USHF.L.U32 UR8, UR8, 0x1, URZ ;  /* 0x0000000108087899 */ /* 0x000fe400080006ff */
[----:B--2---:R-:W-:Y:S02]  /*0ad0*/  ULEA UR6, UR5, UR6, 0x18 ;  /* 0x0000000605067291 */ /* 0x004fe4000f8ec0ff */
[----:B------:R-:W-:-:S04]  /*0ae0*/  UIADD3 UR4, UPT, UPT, -UR4, 0x100000, URZ ;  /* 0x0010000004047890 */ /* 0x000fc8000fffe1ff */
[----:B------:R-:W-:Y:S02]  /*0af0*/  USHF.L.U32 UR5, UR4, 0xb, URZ ;  /* 0x0000000b04057899 */ /* 0x000fe400080006ff */
[----:B------:R-:W-:Y:S01]  /*0b00*/  USHF.L.U32 UR4, UR4, 0x1, URZ ;  /* 0x0000000104047899 */ /* 0x000fe200080006ff */
[----:B------:R-:W2:Y:S03]  /*0b10*/  FENCE.VIEW.ASYNC.S ;  /* 0x00000000000073c6 */ /* 0x000ea60000000000 */
[----:B--2---:R4:W2:Y:S08]  /*0b20*/  SYNCS.EXCH.64 URZ, [UR6+0xd0], UR8 ;  /* 0x0000d00806ff75b2 */ /* 0x0048b00008000100 */
[----:B------:R4:W3:Y:S01]  /*0b30*/  SYNCS.EXCH.64 URZ, [UR6+0xe0], UR4 ;  /* 0x0000e00406ff75b2 */ /* 0x0008e20008000100 */
[----:B------:R4:W1:Y:S01]  /*0b40*/  SYNCS.EXCH.64 URZ, [UR6+0xd8], UR8 ;  /* 0x0000d80806ff75b2 */ /* 0x0008620008000100 */
[----:B------:R4:W1:Y:S02]  /*0b50*/  SYNCS.EXCH.64 URZ, [UR6+0xe8], UR4 ;  /* 0x0000e80406ff75b2 */ /* 0x0008640008000100 */
[----:B----4-:R-:W-:Y:S01]  /*0b60*/  NOP ;  /* 0x0000000000007918 */ /* 0x010fe20000000000 */
.L_x_12:
[----:B------:R-:W4:Y:S01]  /*0b70*/  SHFL.IDX PT, R0, R56, RZ, 0x1f ;  /* 0x00001fff38007589 */ /* 0x000f2200000e0000 */
[----:B------:R-:W-:Y:S01]  /*0b80*/  NOP ;  /* 0x0000000000007918 */ /* 0x000fe20000000000 */
[----:B----4-:R-:W-:-:S13]  /*0b90*/  ISETP.NE.AND P1, PT, R0, 0x5, PT ;  /* 0x000000050000780c */ /* 0x010fda0003f25270 */
[----:B------:R-:W-:Y:S05]  /*0ba0*/  @P1 BRA `(.L_x_13) ;  /* 0x0000000000581947 */ /* 0x000fea0003800000 */
[----:B--2---:R-:W2:Y:S01]  /*0bb0*/  S2UR UR5, SR_CgaCtaId ;  /* 0x00000000000579c3 */ /* 0x004ea20000008800 */
[----:B---3--:R-:W-:Y:S01]  /*0bc0*/  UMOV UR4, 0x400 ;  /* 0x0000040000047882 */ /* 0x008fe20000000000 */
        /* <DEDUP_REMOVED lines=9> */
[----:B--2---:R-:W-:Y:S01]  /*0c60*/  ULEA UR4, UR5, UR4, 0x18 ;  /* 0x0000000405047291 */ /* 0x004fe2000f8ec0ff */
[----:B------:R-:W2:Y:S11]  /*0c70*/  FENCE.VIEW.ASYNC.S ;  /* 0x00000000000073c6 */ /* 0x000eb60000000000 */
[----:B--2---:R4:W2:Y:S01]  /*0c80*/  SYNCS.EXCH.64 URZ, [UR4+0xf0], UR6 ;  /* 0x0000f00604ff75b2 */ /* 0x0048a20008000100 */
[----:B------:R4:W3:Y:S01]  /*0c90*/  SYNCS.EXCH.64 URZ, [UR4+0x110], UR8 ;  /* 0x0001100804ff75b2 */ /* 0x0008e20008000100 */
[----:B------:R4:W1:Y:S01]  /*0ca0*/  SYNCS.EXCH.64 URZ, [UR4+0xf8], UR6 ;  /* 0x0000f80604ff75b2 */ /* 0x0008620008000100 */
[----:B------:R4:W1:Y:S01]  /*0cb0*/  SYNCS.EXCH.64 URZ, [UR4+0x118], UR8 ;  /* 0x0001180804ff75b2 */ /* 0x0008620008000100 */
[----:B------:R4:W1:Y:S01]  /*0cc0*/  SYNCS.EXCH.64 URZ, [UR4+0x100], UR6 ;  /* 0x0001000604ff75b2 */ /* 0x0008620008000100 */
[----:B------:R4:W1:Y:S01]  /*0cd0*/  SYNCS.EXCH.64 URZ, [UR4+0x120], UR8 ;  /* 0x0001200804ff75b2 */ /* 0x0008620008000100 */
[----:B------:R4:W1:Y:S01]  /*0ce0*/  SYNCS.EXCH.64 URZ, [UR4+0x108], UR6 ;  /* 0x0001080604ff75b2 */ /* 0x0008620008000100 */
[----:B------:R4:W1:Y:S02]  /*0cf0*/  SYNCS.EXCH.64 URZ, [UR4+0x128], UR8 ;  /* 0x0001280804ff75b2 */ /* 0x0008640008000100 */
[----:B----4-:R-:W-:Y:S01]  /*0d00*/  NOP ;  /* 0x0000000000007918 */ /* 0x010fe20000000000 */
.L_x_13:
[----:B------:R-:W4:Y:S01]  /*0d10*/  SHFL.IDX PT, R0, R56, RZ, 0x1f ;  /* 0x00001fff38007589 */ /* 0x000f2200000e0000 */
[----:B------:R-:W-:Y:S01]  /*0d20*/  ISETP.NE.OR P0, PT, RZ, UR22, !P0 ;  /* 0x00000016ff007c0c */ /* 0x000fe2000c705670 */
[----:B------:R-:W-:Y:S01]  /*0d30*/  NOP ;  /* 0x0000000000007918 */ /* 0x000fe20000000000 */
[----:B----4-:R-:W-:-:S13]  /*0d40*/  ISETP.NE.AND P1, PT, R0, 0x3, PT ;  /* 0x000000030000780c */ /* 0x010fda0003f25270 */
[----:B------:R-:W-:Y:S05]  /*0d50*/  @P1 BRA `(.L_x_14) ;  /* 0x0000000000381947 */ /* 0x000fea0003800000 */
[----:B--2---:R-:W2:Y:S01]  /*0d60*/  S2UR UR5, SR_CgaCtaId ;  /* 0x00000000000579c3 */ /* 0x004ea20000008800 */
[----:B---3--:R-:W-:Y:S01]  /*0d70*/  UMOV UR4, 0x400 ;  /* 0x0000040000047882 */ /* 0x008fe20000000000 */
[----:B------:R-:W-:Y:S01]  /*0d80*/  UMOV UR6, 0x20 ;  /* 0x0000002000067882 */ /* 0x000fe20000000000 */
[----:B------:R-:W-:Y:S01]  /*0d90*/  ELECT P1, URZ, PT ;  /* 0x0000000000ff782f */ /* 0x000fe20003820000 */
[----:B------:R-:W-:-:S04]  /*0da0*/  UIADD3 UR6, UPT, UPT, -UR6, 0x100000, URZ ;  /* 0x0010000006067890 */ /* 0x000fc8000fffe1ff */
[----:B------:R-:W-:Y:S02]  /*0db0*/  USHF.L.U32 UR7, UR6, 0xb, URZ ;  /* 0x0000000b06077899 */ /* 0x000fe400080006ff */
[----:B------:R-:W-:Y:S02]  /*0dc0*/  USHF.L.U32 UR6, UR6, 0x1, URZ ;  /* 0x0000000106067899 */ /* 0x000fe400080006ff */
[----:B--2---:R-:W-:Y:S01]  /*0dd0*/  ULEA UR4, UR5, UR4, 0x18 ;  /* 0x0000000405047291 */ /* 0x004fe2000f8ec0ff */
[----:B------:R-:W2:Y:S11]  /*0de0*/  FENCE.VIEW.ASYNC.S ;  /* 0x00000000000073c6 */ /* 0x000eb60000000000 */
[----:B--2---:R4:W2:Y:S01]  /*0df0*/  SYNCS.EXCH.64 URZ, [UR4+0x130], UR6 ;  /* 0x0001300604ff75b2 */ /* 0x0048a20008000100 */
[----:B------:R4:W3:Y:S01]  /*0e00*/  SYNCS.EXCH.64 URZ, [UR4+0x140], UR6 ;  /* 0x0001400604ff75b2 */ /* 0x0008e20008000100 */
[----:B------:R4:W1:Y:S01]  /*0e10*/  SYNCS.EXCH.64 URZ, [UR4+0x138], UR6 ;  /* 0x0001380604ff75b2 */ /* 0x0008620008000100 */
[----:B------:R4:W1:Y:S02]  /*0e20*/  SYNCS.EXCH.64 URZ, [UR4+0x148], UR6 ;  /* 0x0001480604ff75b2 */ /* 0x0008640008000100 */
[----:B----4-:R-:W-:Y:S01]  /*0e30*/  NOP ;  /* 0x0000000000007918 */ /* 0x010fe20000000000 */
.L_x_14:
[----:B---3--:R-:W3:Y:S01]  /*0e40*/  S2UR UR7, SR_CgaCtaId ;  /* 0x00000000000779c3 */ /* 0x008ee20000008800 */
[----:B------:R-:W-:Y:S01]  /*0e50*/  VOTEU.ALL UP0, P0 ;  /* 0x0000000000ff7886 */ /* 0x000fe20000000000 */
[----:B--2---:R-:W-:Y:S01]  /*0e60*/  UMOV UR4, 0x20 ;  /* 0x0000002000047882 */ /* 0x004fe20000000000 */
[----:B------:R-:W2:Y:S01]  /*0e70*/  LDCU UR33, c[0x0][0x36c] ;  /* 0x00006d80ff2177ac */ /* 0x000ea20008000800 */
[----:B------:R-:W-:Y:S01]  /*0e80*/  NOP ;  /* 0x0000000000007918 */ /* 0x000fe20000000000 */
[----:B------:R-:W-:Y:S01]  /*0e90*/  LOP3.LUT R0, R68, 0x1f, RZ, 0xc0, !PT ;  /* 0x0000001f44007812 */ /* 0x000fe200078ec0ff */
[----:B------:R-:W-:Y:S01]  /*0ea0*/  @!UP0 UMOV UR6, 0x400 ;  /* 0x0000040000068882 */ /* 0x000fe20000000000 */
[----:B------:R-:W-:-:S04]  /*0eb0*/  @!UP0 UIADD3 UR4, UPT, UPT, -UR4, 0x100000, URZ ;  /* 0x0010000004048890 */ /* 0x000fc8000fffe1ff */
[----:B------:R-:W-:Y:S02]  /*0ec0*/  @!UP0 USHF.L.U32 UR5, UR4, 0xb, URZ ;  /* 0x0000000b04058899 */ /* 0x000fe400080006ff */
[----:B------:R-:W-:Y:S02]  /*0ed0*/  @!UP0 USHF.L.U32 UR4, UR4, 0x1, URZ ;  /* 0x0000000104048899 */ /* 0x000fe400080006ff */
[----:B------:R-:W-:Y:S02]  /*0ee0*/  UISETP.NE.AND UP6, UPT, UR22, URZ, UPT ;  /* 0x000000ff1600728c */ /* 0x000fe4000bfc5270 */
[----:B--2---:R-:W-:Y:S02]  /*0ef0*/  UISETP.EQ.U32.AND UP1, UPT, UR33, 0x1, UPT ;  /* 0x000000012100788c */ /* 0x004fe4000bf22070 */
[----:B---3--:R-:W-:Y:S01]  /*0f00*/  @!UP0 ULEA UR6, UR7, UR6, 0x18 ;  /* 0x0000000607068291 */ /* 0x008fe2000f8ec0ff */
[----:B------:R-:W-:Y:S01]  /*0f10*/  VOTEU.ALL UP0, P0 ;  /* 0x0000000000ff7886 */ /* 0x000fe20000000000 */
[----:B------:R-:W2:Y:S10]  /*0f20*/  FENCE.VIEW.ASYNC.S ;  /* 0x00000000000073c6 */ /* 0x000eb40000000000 */
[----:B--2---:R2:W3:Y:S01]  /*0f30*/  @!UP0 SYNCS.EXCH.64 URZ, [UR6+0x150], UR4 ;  /* 0x0001500406ff85b2 */ /* 0x0044e20008000100 */
[----:B------:R-:W-:Y:S05]  /*0f40*/  BRA.U !UP1, `(.L_x_15) ;  /* 0x0000000109087547 */ /* 0x000fea000b800000 */
[----:B-1-3--:R-:W-:Y:S01]  /*0f50*/  UCGABAR_ARV ;  /* 0x00000000000079c7 */ /* 0x00afe20008000000 */
[----:B------:R-:W-:Y:S05]  /*0f60*/  BRA `(.L_x_16) ;  /* 0x0000000000047947 */ /* 0x000fea0003800000 */
.L_x_15:
[----:B-1-3--:R-:W-:Y:S01]  /*0f70*/  NOP ;  /* 0x0000000000007918 */ /* 0x00afe20000000000 */
.L_x_16:
[----:B------:R-:W1:Y:S01]  /*0f80*/  S2UR UR31, SR_CTAID.X ;  /* 0x00000000001f79c3 */ /* 0x000e620000002500 */
[----:B------:R-:W-:-:S05]  /*0f90*/  CS2R.32 R58, SR_CgaSize ;  /* 0x00000000003a7805 */ /* 0x000fca0000008a00 */
[----:B------:R-:W-:-:S05]  /*0fa0*/  IMAD R58, R58, -0xa0, RZ ;  /* 0xffffff603a3a7824 */ /* 0x000fca00078e02ff */
[----:B--2---:R-:W-:-:S14]  /*0fb0*/  R2UR UR5, R58 ;  /* 0x000000003a0572ca */ /* 0x004fdc00000e0000 */
[----:B------:R-:W2:Y:S01]  /*0fc0*/  LDCU UR5, c[0x0][UR5+0x2b0] ;  /* 0x00005600050577ac */ /* 0x000ea20008000800 */
[----:B------:R-:W-:-:S05]  /*0fd0*/  CS2R.32 R58, SR_CgaSize ;  /* 0x00000000003a7805 */ /* 0x000fca0000008a00 */
[----:B------:R-:W-:-:S05]  /*0fe0*/  IMAD R58, R58, -0xa0, RZ ;  /* 0xffffff603a3a7824 */ /* 0x000fca00078e02ff */
[----:B------:R-:W-:-:S14]  /*0ff0*/  R2UR UR4, R58 ;  /* 0x000000003a0472ca */ /* 0x000fdc00000e0000 */
[----:B------:R-:W3:Y:S01]  /*1000*/  LDCU UR4, c[0x0][UR4+0x2b4] ;  /* 0x00005680040477ac */ /* 0x000ee20008000800 */
[----:B------:R-:W4:Y:S01]  /*1010*/  S2UR UR26, SR_CTAID.Y ;  /* 0x00000000001a79c3 */ /* 0x000f220000002600 */
[----:B------:R-:W-:-:S05]  /*1020*/  CS2R.32 R58, SR_CgaSize ;  /* 0x00000000003a7805 */ /* 0x000fca0000008a00 */
[----:B------:R-:W-:-:S05]  /*1030*/  IMAD R58, R58, -0xa0, RZ ;  /* 0xffffff603a3a7824 */ /* 0x000fca00078e02ff */
[----:B------:R-:W-:-:S14]  /*1040*/  R2UR UR8, R58 ;  /* 0x000000003a0872ca */ /* 0x000fdc00000e0000 */
[----:B------:R-:W3:Y:S01]  /*1050*/  LDCU UR8, c[0x0][UR8+0x2a0] ;  /* 0x00005400080877ac */ /* 0x000ee20008000800 */
[----:B------:R-:W-:-:S05]  /*1060*/  CS2R.32 R58, SR_CgaSize ;  /* 0x00000000003a7805 */ /* 0x000fca0000008a00 */
[----:B------:R-:W-:-:S05]  /*1070*/  IMAD R58, R58, -0xa0, RZ ;  /* 0xffffff603a3a7824 */ /* 0x000fca00078e02ff */
[----:B------:R-:W-:-:S14]  /*1080*/  R2UR UR9, R58 ;  /* 0x000000003a0972ca */ /* 0x000fdc00000e0000 */
[----:B------:R-:W3:Y:S01]  /*1090*/  LDCU UR9, c[0x0][UR9+0x2a4] ;  /* 0x00005480090977ac */ /* 0x000ee20008000800 */
[----:B------:R-:W3:Y:S01]  /*10a0*/  S2UR UR10, SR_CgaCtaId ;  /* 0x00000000000a79c3 */ /* 0x000ee20000008800 */
[----:B------:R-:W3:Y:S01]  /*10b0*/  LDCU UR23, c[0x0][0xb24] ;  /* 0x00016480ff1777ac */ /* 0x000ee20008000800 */
[----:B------:R-:W3:Y:S01]  /*10c0*/  LDCU UR45, c[0x0][0xb24] ;  /* 0x00016480ff2d77ac */ /* 0x000ee20008000800 */
[----:B-1----:R-:W-:Y:S01]  /*10d0*/  I2FP.F32.U32 R3, UR31 ;  /* 0x0000001f00037c45 */ /* 0x002fe20008201000 */
[----:B------:R-:W1:Y:S04]  /*10e0*/  LDCU UR29, c[0x0][0xb30] ;  /* 0x00016600ff1d77ac */ /* 0x000e680008000800 */
[----:B--2---:R-:W-:Y:S01]  /*10f0*/  FMUL R3, R3, UR5 ;  /* 0x0000000503037c20 */ /* 0x004fe20008400000 */
[----:B------:R-:W-:Y:S01]  /*1100*/  UMOV UR13, 0x11 ;  /* 0x00000011000d7882 */ /* 0x000fe20000000000 */
[----:B------:R-:W-:Y:S01]  /*1110*/  UMOV UR14, 0x5 ;  /* 0x00000005000e7882 */ /* 0x000fe20000000000 */
[----:B----4-:R-:W-:-:S03]  /*1120*/  I2FP.F32.U32 R2, UR26 ;  /* 0x0000001a00027c45 */ /* 0x010fc60008201000 */
[----:B------:R-:W2:Y:S02]  /*1130*/  F2I.U32.TRUNC.NTZ R3, R3 ;  /* 0x0000000300037305 */ /* 0x000ea4000020f000 */
[----:B---3--:R-:W-:Y:S01]  /*1140*/  FMUL R2, R2, UR4 ;  /* 0x0000000402027c20 */ /* 0x008fe20008400000 */
[----:B------:R-:W-:Y:S02]  /*1150*/  ULOP3.LUT UR4, UR10, 0x4, URZ, 0xc0, !UPT ;  /* 0x000000040a047892 */ /* 0x000fe4000f8ec0ff */
[----:B------:R-:W-:-:S03]  /*1160*/  ULOP3.LUT UR7, UR10, 0x3, URZ, 0xc0, !UPT ;  /* 0x000000030a077892 */ /* 0x000fc6000f8ec0ff */
[----:B------:R-:W3:Y:S01]  /*1170*/  F2I.U32.TRUNC.NTZ R2, R2 ;  /* 0x0000000200027305 */ /* 0x000ee2000020f000 */
[----:B------:R-:W-:Y:S02]  /*1180*/  ULOP3.LUT UR4, UR4, 0x1, UR10, 0xf8, !UPT ;  /* 0x0000000104047892 */ /* 0x000fe4000f8ef80a */
[----:B------:R-:W-:Y:S02]  /*1190*/  UISETP.GT.U32.AND UP1, UPT, UR7, 0xffff, UPT ;  /* 0x0000ffff0700788c */ /* 0x000fe4000bf24070 */
[----:B------:R-:W-:Y:S01]  /*11a0*/  UISETP.GT.U32.AND UP0, UPT, UR4, 0xffff, UPT ;  /* 0x0000ffff0400788c */ /* 0x000fe2000bf04070 */
[----:B--2---:R-:W-:Y:S01]  /*11b0*/  R2UR UR5, R3 ;  /* 0x00000000030572ca */ /* 0x004fe200000e0000 */
[----:B------:R-:W-:Y:S01]  /*11c0*/  USHF.R.U32.HI UR12, URZ, 0x1, UR10 ;  /* 0x00000001ff0c7899 */ /* 0x000fe2000801160a */
[----:B------:R-:W-:Y:S01]  /*11d0*/  PRMT R3, RZ, 0x7610, R3 ;  /* 0x00007610ff037816 */ /* 0x000fe20000000003 */
[----:B------:R-:W-:Y:S02]  /*11e0*/  USEL UR24, UR4, 0xffff, !UP0 ;  /* 0x0000ffff04187887 */ /* 0x000fe4000c000000 */
[----:B------:R-:W-:-:S02]  /*11f0*/  USHF.R.U32.HI UR11, URZ, 0x2, UR10 ;  /* 0x00000002ff0b7899 */ /* 0x000fc4000801160a */
[----:B------:R-:W-:Y:S01]  /*1200*/  USHF.L.U32 UR30, UR10, 0x8, URZ ;  /* 0x000000080a1e7899 */ /* 0x000fe200080006ff */
[----:B---3--:R-:W-:Y:S01]  /*1210*/  R2UR UR6, R2 ;  /* 0x00000000020672ca */ /* 0x008fe200000e0000 */
[----:B------:R-:W-:Y:S01]  /*1220*/  USHF.L.U32 UR27, UR10, 0xa, URZ ;  /* 0x0000000a0a1b7899 */ /* 0x000fe200080006ff */
[----:B------:R-:W-:Y:S01]  /*1230*/  PRMT R2, RZ, 0x7610, R2 ;  /* 0x00007610ff027816 */ /* 0x000fe20000000002 */
[----:B------:R-:W-:Y:S02]  /*1240*/  USEL UR25, UR7, 0xffff, !UP1 ;  /* 0x0000ffff07197887 */ /* 0x000fe4000c800000 */
[----:B------:R-:W-:-:S04]  /*1250*/  UIADD3 UR5, UPT, UPT, -UR5, URZ, URZ ;  /* 0x000000ff05057290 */ /* 0x000fc8000fffe1ff */
[----:B------:R-:W-:-:S04]  /*1260*/  UIMAD UR5, UR8, UR5, UR31 ;  /* 0x00000005080572a4 */ /* 0x000fc8000f8e021f */
[----:B------:R-:W-:Y:S02]  /*1270*/  UIADD3 UR4, UPT, UPT, -UR6, URZ, URZ ;  /* 0x000000ff06047290 */ /* 0x000fe4000fffe1ff */
[----:B------:R-:W-:Y:S02]  /*1280*/  IMAD.U32 R58, RZ, RZ, UR5 ;  /* 0x00000005ff3a7e24 */ /* 0x000fe4000f8e00ff */
[----:B------:R-:W-:-:S06]  /*1290*/  UIMAD UR4, UR9, UR4, UR26 ;  /* 0x00000004090472a4 */ /* 0x000fcc000f8e021a */
[----:B------:R-:W-:Y:S01]  /*12a0*/  IMAD.U32 R57, RZ, RZ, UR4 ;  /* 0x00000004ff397e24 */ /* 0x000fe2000f8e00ff */
[----:B-1----:R-:W-:Y:S06]  /*12b0*/  BRA.U UP6, `(.L_x_17) ;  /* 0x00000001066c7547 */ /* 0x002fec000b800000 */
[----:B------:R-:W-:Y:S02]  /*12c0*/  R2UR UR15, R57 ;  /* 0x00000000390f72ca */ /* 0x000fe400000e0000 */
[----:B------:R-:W-:-:S11]  /*12d0*/  R2UR UR5, R58 ;  /* 0x000000003a0572ca */ /* 0x000fd600000e0000 */
[----:B------:R-:W-:Y:S02]  /*12e0*/  UISETP.NE.AND UP0, UPT, UR15, URZ, UPT ;  /* 0x000000ff0f00728c */ /* 0x000fe4000bf05270 */
[----:B------:R-:W-:Y:S02]  /*12f0*/  UISETP.NE.AND UP2, UPT, UR15, 0x1, UPT ;  /* 0x000000010f00788c */ /* 0x000fe4000bf45270 */
[----:B------:R-:W-:Y:S02]  /*1300*/  ULOP3.LUT UR4, UR5, 0x2, URZ, 0x3c, !UPT ;  /* 0x0000000205047892 */ /* 0x000fe4000f8e3cff */
[----:B------:R-:W-:Y:S02]  /*1310*/  UISETP.GT.U32.AND UP4, UPT, UR5, 0x1, UP0 ;  /* 0x000000010500788c */ /* 0x000fe40008784070 */
[----:B------:R-:W-:Y:S02]  /*1320*/  UISETP.GT.U32.AND UP3, UPT, UR5, 0x1, UP2 ;  /* 0x000000010500788c */ /* 0x000fe40009764070 */
[----:B------:R-:W-:-:S02]  /*1330*/  UISETP.GT.U32.AND UP1, UPT, UR4, 0x1, UP0 ;  /* 0x000000010400788c */ /* 0x000fc40008724070 */
[----:B------:R-:W-:Y:S02]  /*1340*/  ULOP3.LUT UR10, UR5, 0xfffffffe, URZ, 0xc0, !UPT ;  /* 0xfffffffe050a7892 */ /* 0x000fe4000f8ec0ff */
[----:B------:R-:W-:Y:S02]  /*1350*/  UISETP.GT.U32.AND UP0, UPT, UR4, 0x1, UP2 ;  /* 0x000000010400788c */ /* 0x000fe40009704070 */
[----:B------:R-:W-:Y:S02]  /*1360*/  USEL UR6, URZ, 0x1, UP4 ;  /* 0x00000001ff067887 */ /* 0x000fe4000a000000 */
[----:B------:R-:W-:Y:S02]  /*1370*/  USEL UR5, URZ, 0x10, UP3 ;  /* 0x00000010ff057887 */ /* 0x000fe40009800000 */
[----:B------:R-:W-:Y:S02]  /*1380*/  USEL UR4, URZ, 0x2, UP4 ;  /* 0x00000002ff047887 */ /* 0x000fe4000a000000 */
[----:B------:R-:W-:-:S02]  /*1390*/  USEL UR9, URZ, 0x20, UP3 ;  /* 0x00000020ff097887 */ /* 0x000fc40009800000 */
[----:B------:R-:W-:Y:S02]  /*13a0*/  USEL UR8, URZ, 0x4, UP1 ;  /* 0x00000004ff087887 */ /* 0x000fe40008800000 */
[----:B------:R-:W-:Y:S02]  /*13b0*/  UIADD3 UR4, UPT, UPT, UR4, UR5, UR6 ;  /* 0x0000000504047290 */ /* 0x000fe4000fffe006 */
[----:B------:R-:W-:Y:S02]  /*13c0*/  USEL UR6, URZ, 0x8, UP1 ;  /* 0x00000008ff067887 */ /* 0x000fe40008800000 */
[----:B------:R-:W-:Y:S02]  /*13d0*/  USEL UR7, URZ, 0x40, UP0 ;  /* 0x00000040ff077887 */ /* 0x000fe40008000000 */
[----:B------:R-:W-:Y:S02]  /*13e0*/  UIADD3 UR5, UPT, UPT, UR8, UR9, UR4 ;  /* 0x0000000908057290 */ /* 0x000fe4000fffe004 */
[----:B------:R-:W-:-:S02]  /*13f0*/  ULEA UR4, UR15, UR10, 0x2 ;  /* 0x0000000a0f047291 */ /* 0x000fc4000f8e10ff */
[----:B------:R-:W-:Y:S02]  /*1400*/  USEL UR8, URZ, 0x80, UP0 ;  /* 0x00000080ff087887 */ /* 0x000fe40008000000 */
[----:B------:R-:W-:-:S03]  /*1410*/  UIADD3 UR5, UPT, UPT, UR6, UR7, UR5 ;  /* 0x0000000706057290 */ /* 0x000fc6000fffe005 */
[----:B------:R-:W-:Y:S01]  /*1420*/  UMOV UR6, 0x3 ;  /* 0x0000000300067882 */ /* 0x000fe20000000000 */
[----:B------:R-:W-:Y:S02]  /*1430*/  UIADD3 UR5, UPT, UPT, UR5, UR8, URZ ;  /* 0x0000000805057290 */ /* 0x000fe4000fffe0ff */
[----:B------:R-:W-:-:S04]  /*1440*/  USHF.L.U32 UR4, UR6, UR4, URZ ;  /* 0x0000000406047299 */ /* 0x000fc800080006ff */
[----:B------:R-:W-:Y:S02]  /*1450*/  IMAD.U32 R3, RZ, RZ, UR5 ;  /* 0x00000005ff037e24 */ /* 0x000fe4000f8e00ff */
[----:B------:R-:W-:-:S07]  /*1460*/  IMAD.U32 R2, RZ, RZ, UR4 ;  /* 0x00000004ff027e24 */ /* 0x000fce000f8e00ff */
.L_x_17:
[----:B------:R-:W1:Y:S01]  /*1470*/  S2UR UR36, SR_CTAID.Z ;  /* 0x00000000002479c3 */ /* 0x000e620000002700 */
[----:B------:R-:W-:Y:S02]  /*1480*/  UISETP.GE.AND UP0, UPT, UR23, 0x1, UPT ;  /* 0x000000011700788c */ /* 0x000fe4000bf06270 */
[----:B------:R-:W-:Y:S02]  /*1490*/  ULOP3.LUT UR25, UR25, 0xffff, URZ, 0xc0, !UPT ;  /* 0x0000ffff19197892 */ /* 0x000fe4000f8ec0ff */
[----:B------:R-:W-:Y:S02]  /*14a0*/  ULOP3.LUT UR24, UR24, 0xffff, URZ, 0xc0, !UPT ;  /* 0x0000ffff18187892 */ /* 0x000fe4000f8ec0ff */
[----:B------:R-:W-:Y:S02]  /*14b0*/  UISETP.NE.AND UP3, UPT, UR22, 0x2, UPT ;  /* 0x000000021600788c */ /* 0x000fe4000bf65270 */
[----:B------:R-:W-:Y:S02]  /*14c0*/  ULOP3.LUT UR48, UR12, 0x1, URZ, 0xc0, !UPT ;  /* 0x000000010c307892 */ /* 0x000fe4000f8ec0ff */
[----:B------:R-:W-:-:S02]  /*14d0*/  ULOP3.LUT UR32, UR11, 0x1, URZ, 0xc0, !UPT ;  /* 0x000000010b207892 */ /* 0x000fc4000f8ec0ff */
[----:B------:R-:W-:Y:S02]  /*14e0*/  ULOP3.LUT UR30, UR30, 0x400, URZ, 0xc0, !UPT ;  /* 0x000004001e1e7892 */ /* 0x000fe4000f8ec0ff */
[----:B------:R-:W-:Y:S02]  /*14f0*/  ULOP3.LUT UR27, UR27, 0x800, URZ, 0xc0, !UPT ;  /* 0x000008001b1b7892 */ /* 0x000fe4000f8ec0ff */
[----:B------:R-:W-:Y:S02]  /*1500*/  USHF.L.U32 UR25, UR13, UR25, URZ ;  /* 0x000000190d197299 */ /* 0x000fe400080006ff */
[----:B------:R-:W-:Y:S01]  /*1510*/  USHF.L.U32 UR24, UR14, UR24, URZ ;  /* 0x000000180e187299 */ /* 0x000fe200080006ff */
[----:B------:R-:W-:Y:S01]  /*1520*/  UMOV UR20, UR31 ;  /* 0x0000001f00147c82 */ /* 0x000fe20008000000 */
[----:B------:R-:W-:Y:S10]  /*1530*/  BRA.U !UP0, `(.L_x_18) ;  /* 0x0000000108d47547 */ /* 0x000ff4000b800000 */
[----:B------:R-:W2:Y:S01]  /*1540*/  LDCU.128 UR12, c[0x0][0xb10] ;  /* 0x00016200ff0c77ac */ /* 0x000ea20008000c00 */
[----:B------:R-:W3:Y:S01]  /*1550*/  LDCU UR6, c[0x0][0x370] ;  /* 0x00006e00ff0677ac */ /* 0x000ee20008000800 */
[----:B------:R-:W4:Y:S01]  /*1560*/  LDCU UR5, c[0x0][0x374] ;  /* 0x00006e80ff0577ac */ /* 0x000f220008000800 */
[----:B------:R-:W1:Y:S01]  /*1570*/  LDCU UR28, c[0x0][0xb0c] ;  /* 0x00016180ff1c77ac */ /* 0x000e620008000800 */
[----:B------:R-:W1:Y:S01]  /*1580*/  LDCU UR4, c[0x0][0xb20] ;  /* 0x00016400ff0477ac */ /* 0x000e620008000800 */
[----:B------:R-:W1:Y:S01]  /*1590*/  LDCU.64 UR8, c[0x0][0xb28] ;  /* 0x00016500ff0877ac */ /* 0x000e620008000a00 */
[----:B--2---:R-:W-:Y:S02]  /*15a0*/  UISETP.NE.AND UP0, UPT, UR14, 0x1, UPT ;  /* 0x000000010e00788c */ /* 0x004fe4000bf05270 */
[----:B----4-:R-:W-:Y:S02]  /*15b0*/  UIMAD.WIDE.U32 UR10, UR5, UR15, URZ ;  /* 0x0000000f050a72a5 */ /* 0x010fe4000f8e00ff */
[----:B---3--:R-:W-:-:S02]  /*15c0*/  UIMAD.WIDE.U32 UR18, UR6, UR12, URZ ;  /* 0x0000000c061272a5 */ /* 0x008fc4000f8e00ff */
[----:B-1----:R-:W-:Y:S02]  /*15d0*/  UISETP.NE.AND UP1, UPT, UR28, 0x1, UPT ;  /* 0x000000011c00788c */ /* 0x002fe4000bf25270 */
[----:B------:R-:W-:Y:S01]  /*15e0*/  UISETP.NE.AND UP2, UPT, UR23, 0x1, UPT ;  /* 0x000000011700788c */ /* 0x000fe2000bf45270 */
[----:B------:R-:W-:Y:S02]  /*15f0*/  UMOV UR10, UR11 ;  /* 0x0000000b000a7c82 */ /* 0x000fe40008000000 */
[----:B------:R-:W-:Y:S01]  /*1600*/  UMOV UR18, UR19 ;  /* 0x0000001300127c82 */ /* 0x000fe20008000000 */
[----:B------:R-:W-:Y:S02]  /*1610*/  @UP0 USHF.R.U32.HI UR5, URZ, UR4, UR10 ;  /* 0x00000004ff050299 */ /* 0x000fe4000801160a */
[----:B------:R-:W-:Y:S02]  /*1620*/  UIMAD.WIDE.U32 UR20, UR26, UR15, URZ ;  /* 0x0000000f1a1472a5 */ /* 0x000fe4000f8e00ff */
[----:B------:R-:W-:-:S02]  /*1630*/  UIMAD.WIDE.U32 UR10, UR5, UR8, URZ ;  /* 0x00000008050a72a5 */ /* 0x000fc4000f8e00ff */
[----:B------:R-:W-:Y:S02]  /*1640*/  @UP1 USHF.R.U32.HI UR6, URZ, UR13, UR18 ;  /* 0x0000000dff061299 */ /* 0x000fe40008011612 */
[----:B------:R-:W-:Y:S02]  /*1650*/  UIMAD.WIDE.U32 UR16, UR31, UR12, URZ ;  /* 0x0000000c1f1072a5 */ /* 0x000fe4000f8e00ff */
[----:B------:R-:W-:Y:S01]  /*1660*/  UIMAD.WIDE.U32 UR18, UR6, UR8, URZ ;  /* 0x00000008061272a5 */ /* 0x000fe2000f8e00ff */
[----:B------:R-:W-:Y:S01]  /*1670*/  UMOV UR20, UR21 ;  /* 0x0000001500147c82 */ /* 0x000fe20008000000 */
[----:B------:R-:W-:Y:S01]  /*1680*/  UMOV UR10, UR11 ;  /* 0x0000000b000a7c82 */ /* 0x000fe20008000000 */
[----:B------:R-:W-:Y:S02]  /*1690*/  USHF.R.U32.HI UR20, URZ, UR4, UR20 ;  /* 0x00000004ff147299 */ /* 0x000fe40008011614 */
[----:B------:R-:W-:Y:S02]  /*16a0*/  @UP2 USHF.R.U32.HI UR5, URZ, UR9, UR10 ;  /* 0x00000009ff052299 */ /* 0x000fe4000801160a */
[----:B------:R-:W-:Y:S01]  /*16b0*/  UMOV UR7, UR19 ;  /* 0x0000001300077c82 */ /* 0x000fe20008000000 */
[----:B------:R-:W-:Y:S01]  /*16c0*/  UMOV UR16, UR17 ;  /* 0x0000001100107c82 */ /* 0x000fe20008000000 */
[----:B------:R-:W-:-:S02]  /*16d0*/  @UP2 USHF.R.U32.HI UR6, URZ, UR9, UR7 ;  /* 0x00000009ff062299 */ /* 0x000fc40008011607 */
[----:B------:R-:W-:Y:S02]  /*16e0*/  USHF.R.U32.HI UR16, URZ, UR13, UR16 ;  /* 0x0000000dff107299 */ /* 0x000fe40008011610 */
[----:B------:R-:W-:Y:S02]  /*16f0*/  USEL UR4, UR26, UR20, !UP0 ;  /* 0x000000141a047287 */ /* 0x000fe4000c000000 */
[----:B------:R-:W-:Y:S02]  /*1700*/  UIMAD UR7, UR5, UR23, URZ ;  /* 0x00000017050772a4 */ /* 0x000fe4000f8e02ff */
[----:B------:R-:W-:Y:S02]  /*1710*/  USEL UR5, UR31, UR16, !UP1 ;  /* 0x000000101f057287 */ /* 0x000fe4000c800000 */
[----:B------:R-:W-:Y:S02]  /*1720*/  UIMAD UR12, UR6, UR23, URZ ;  /* 0x00000017060c72a4 */ /* 0x000fe4000f8e02ff */
[----:B------:R-:W-:-:S02]  /*1730*/  UISETP.GE.AND UP0, UPT, UR4, UR7, UPT ;  /* 0x000000070400728c */ /* 0x000fc4000bf06270 */
[----:B------:R-:W-:Y:S02]  /*1740*/  UIMAD.WIDE.U32 UR10, UR4, UR8, URZ ;  /* 0x00000008040a72a5 */ /* 0x000fe4000f8e00ff */
[----:B------:R-:W-:Y:S02]  /*1750*/  UISETP.GE.OR UP0, UPT, UR5, UR12, UP0 ;  /* 0x0000000c0500728c */ /* 0x000fe40008706670 */
[----:B------:R-:W-:Y:S02]  /*1760*/  UIMAD.WIDE.U32 UR12, UR5, UR8, URZ ;  /* 0x00000008050c72a5 */ /* 0x000fe4000f8e00ff */
[----:B------:R-:W-:Y:S01]  /*1770*/  UIADD3 UR10, UPT, UPT, -UR4, URZ, URZ ;  /* 0x000000ff040a7290 */ /* 0x000fe2000fffe1ff */
[----:B------:R-:W-:Y:S01]  /*1780*/  UMOV UR8, UR11 ;  /* 0x0000000b00087c82 */ /* 0x000fe20008000000 */
[----:B------:R-:W-:Y:S02]  /*1790*/  UIADD3 UR20, UPT, UPT, -UR5, URZ, URZ ;  /* 0x000000ff05147290 */ /* 0x000fe4000fffe1ff */
[----:B------:R-:W-:-:S03]  /*17a0*/  USHF.R.U32.HI UR8, URZ, UR9, UR8 ;  /* 0x00000009ff087299 */ /* 0x000fc60008011608 */
[----:B------:R-:W-:Y:S01]  /*17b0*/  @!UP0 UMOV UR7, UR13 ;  /* 0x0000000d00078c82 */ /* 0x000fe20008000000 */
[----:B------:R-:W-:Y:S02]  /*17c0*/  UIMAD UR26, UR14, UR10, UR26 ;  /* 0x0000000a0e1a72a4 */ /* 0x000fe4000f8e021a */
[----:B------:R-:W-:Y:S02]  /*17d0*/  USEL UR8, UR4, UR8, !UP2 ;  /* 0x0000000804087287 */ /* 0x000fe4000d000000 */
[----:B------:R-:W-:Y:S02]  /*17e0*/  @!UP0 USHF.R.U32.HI UR7, URZ, UR9, UR7 ;  /* 0x00000009ff078299 */ /* 0x000fe40008011607 */
[----:B------:R-:W-:Y:S02]  /*17f0*/  UIADD3 UR9, UPT, UPT, -UR8, URZ, URZ ;  /* 0x000000ff08097290 */ /* 0x000fe4000fffe1ff */
[----:B------:R-:W-:Y:S02]  /*1800*/  @!UP0 USEL UR7, UR5, UR7, !UP2 ;  /* 0x0000000705078287 */ /* 0x000fe4000d000000 */
[----:B------:R-:W-:-:S02]  /*1810*/  UIMAD UR9, UR23, UR9, UR4 ;  /* 0x00000009170972a4 */ /* 0x000fc4000f8e0204 */
[----:B------:R-:W-:Y:S02]  /*1820*/  @!UP0 UIADD3 UR8, UPT, UPT, UR8, -UR7, URZ ;  /* 0x8000000708088290 */ /* 0x000fe4000fffe0ff */
[----:B------:R-:W-:Y:S02]  /*1830*/  @!UP0 UIMAD UR6, UR9, UR6, UR7 ;  /* 0x00000006090682a4 */ /* 0x000fe4000f8e0207 */
[----:B------:R-:W-:Y:S02]  /*1840*/  @!UP0 UIMAD UR4, UR8, UR23, UR5 ;  /* 0x00000017080482a4 */ /* 0x000fe4000f8e0205 */
[----:B------:R-:W-:Y:S02]  /*1850*/  UIMAD UR20, UR28, UR20, UR31 ;  /* 0x000000141c1472a4 */ /* 0x000fe4000f8e021f */
[----:B------:R-:W-:Y:S01]  /*1860*/  UIMAD UR26, UR4, UR14, UR26 ;  /* 0x0000000e041a72a4 */ /* 0x000fe2000f8e021a */
[----:B------:R-:W-:Y:S02]  /*1870*/  @!UP0 UMOV UR5, UR6 ;  /* 0x0000000600058c82 */ /* 0x000fe40008000000 */
[----:B------:R-:W-:-:S12]  /*1880*/  UIMAD UR20, UR5, UR28, UR20 ;  /* 0x0000001c051472a4 */ /* 0x000fd8000f8e0214 */
.L_x_18:
[----:B------:R-:W-:-:S09]  /*1890*/  UISETP.NE.AND UP0, UPT, UR29, 0x1, UPT ;  /* 0x000000011d00788c */ /* 0x000fd2000bf05270 */
[----:B------:R-:W-:Y:S05]  /*18a0*/  BRA.U UP0, `(.L_x_19) ;  /* 0x0000000100447547 */ /* 0x000fea000b800000 */
[----:B------:R-:W2:Y:S01]  /*18b0*/  LDCU.128 UR8, c[0x0][0xb10] ;  /* 0x00016200ff0877ac */ /* 0x000ea20008000c00 */
[----:B------:R-:W3:Y:S01]  /*18c0*/  LDCU UR12, c[0x0][0xb0c] ;  /* 0x00016180ff0c77ac */ /* 0x000ee20008000800 */
[----:B------:R-:W4:Y:S01]  /*18d0*/  LDCU UR13, c[0x0][0xb20] ;  /* 0x00016400ff0d77ac */ /* 0x000f220008000800 */
[----:B--2---:R-:W-:Y:S02]  /*18e0*/  UIMAD.WIDE.U32 UR6, UR20, UR8, URZ ;  /* 0x00000008140672a5 */ /* 0x004fe4000f8e00ff */
[----:B------:R-:W-:Y:S02]  /*18f0*/  UIMAD.WIDE.U32 UR4, UR26, UR11, URZ ;  /* 0x0000000b1a0472a5 */ /* 0x000fe4000f8e00ff */
[----:B---3--:R-:W-:Y:S02]  /*1900*/  UISETP.NE.AND UP1, UPT, UR12, 0x1, UPT ;  /* 0x000000010c00788c */ /* 0x008fe4000bf25270 */
[----:B------:R-:W-:Y:S01]  /*1910*/  UISETP.NE.AND UP0, UPT, UR10, 0x1, UPT ;  /* 0x000000010a00788c */ /* 0x000fe2000bf05270 */
[----:B------:R-:W-:-:S02]  /*1920*/  UMOV UR6, UR7 ;  /* 0x0000000700067c82 */ /* 0x000fc40008000000 */
[----:B------:R-:W-:Y:S01]  /*1930*/  UMOV UR4, UR5 ;  /* 0x0000000500047c82 */ /* 0x000fe20008000000 */
[----:B------:R-:W-:Y:S02]  /*1940*/  USHF.R.U32.HI UR6, URZ, UR9, UR6 ;  /* 0x00000009ff067299 */ /* 0x000fe40008011606 */
[----:B----4-:R-:W-:Y:S02]  /*1950*/  USHF.R.U32.HI UR4, URZ, UR13, UR4 ;  /* 0x0000000dff047299 */ /* 0x010fe40008011604 */
[----:B------:R-:W-:Y:S02]  /*1960*/  USEL UR5, UR20, UR6, !UP1 ;  /* 0x0000000614057287 */ /* 0x000fe4000c800000 */
[----:B------:R-:W-:-:S04]  /*1970*/  USEL UR4, UR26, UR4, !UP0 ;  /* 0x000000041a047287 */ /* 0x000fc8000c000000 */
[----:B------:R-:W-:Y:S02]  /*1980*/  UIADD3 UR6, UPT, UPT, -UR4, UR5, URZ ;  /* 0x0000000504067290 */ /* 0x000fe4000fffe1ff */
[----:B------:R-:W-:Y:S02]  /*1990*/  UIADD3 UR4, UPT, UPT, UR4, -UR5, URZ ;  /* 0x8000000504047290 */ /* 0x000fe4000fffe0ff */
[----:B------:R-:W-:Y:S02]  /*19a0*/  UIMAD UR26, UR6, UR10, UR26 ;  /* 0x0000000a061a72a4 */ /* 0x000fe4000f8e021a */
[----:B------:R-:W-:-:S12]  /*19b0*/  UIMAD UR20, UR4, UR12, UR20 ;  /* 0x0000000c041472a4 */ /* 0x000fd8000f8e0214 */
.L_x_19:
[----:B------:R-:W-:-:S09]  /*19c0*/  UISETP.EQ.U32.AND UP0, UPT, UR33, 0x1, UPT ;  /* 0x000000012100788c */ /* 0x000fd2000bf02070 */
[----:B------:R-:W-:Y:S05]  /*19d0*/  BRA.U !UP0, `(.L_x_20) ;  /* 0x00000001080c7547 */ /* 0x000fea000b800000 */
[----:B------:R-:W-:Y:S01]  /*19e0*/  UCGABAR_WAIT ;  /* 0x0000000000007dc7 */ /* 0x000fe20008000000 */
[----:B------:R-:W-:Y:S01]  /*19f0*/  CCTL.IVALL ;  /* 0x00000000ff00798f */ /* 0x000fe20002000000 */
[----:B------:R-:W-:Y:S05]  /*1a00*/  BRA `(.L_x_21) ;  /* 0x0000000000047947 */ /* 0x000fea0003800000 */
.L_x_20:
[----:B------:R-:W-:Y:S06]  /*1a10*/  BAR.SYNC.DEFER_BLOCKING 0x0 ;  /* 0x0000000000007b1d */ /* 0x000fec0000010000 */
.L_x_21:
[----:B------:R-:W-:Y:S05]  /*1a20*/  BRA.U UP3, `(.L_x_22) ;  /* 0x0000001503947547 */ /* 0x000fea000b800000 */
[----:B------:R-:W2:Y:S01]  /*1a30*/  S2UR UR4, SR_CgaCtaId ;  /* 0x00000000000479c3 */ /* 0x000ea20000008800 */
[----:B------:R-:W3:Y:S01]  /*1a40*/  LDCU UR7, c[0x0][0x38c] ;  /* 0x00007180ff0777ac */ /* 0x000ee20008000800 */
[----:B------:R-:W-:Y:S01]  /*1a50*/  PLOP3.LUT P1, PT, PT, PT, UP5, 0x80, 0x8 ;  /* 0x000000000008781c */ /* 0x000fe20003f2f058 */
[----:B------:R-:W-:Y:S01]  /*1a60*/  IMAD.MOV.U32 R12, RZ, RZ, 0x1 ;  /* 0x00000001ff0c7424 */ /* 0x000fe200078e00ff */
[----:B------:R-:W-:Y:S01]  /*1a70*/  ISETP.NE.AND P2, PT, R0, RZ, P3 ;  /* 0x000000ff0000720c */ /* 0x000fe20001f45270 */
[----:B------:R-:W-:Y:S01]  /*1a80*/  UMOV UR13, 0x400 ;  /* 0x00000400000d7882 */ /* 0x000fe20000000000 */
[----:B------:R-:W-:Y:S01]  /*1a90*/  UISETP.NE.AND UP0, UPT, UR22, URZ, UPT ;  /* 0x000000ff1600728c */ /* 0x000fe2000bf05270 */
[----:B------:R-:W-:Y:S01]  /*1aa0*/  PLOP3.LUT P1, PT, P1, PT, PT, 0x8, 0x80 ;  /* 0x000000000080781c */ /* 0x000fe20000f2e170 */
[----:B------:R-:W-:Y:S01]  /*1ab0*/  USHF.L.U32 UR6, UR31, 0x7, URZ ;  /* 0x000000071f067899 */ /* 0x000fe200080006ff */
[----:B------:R-:W-:Y:S01]  /*1ac0*/  CS2R R10, SRZ ;  /* 0x00000000000a7805 */ /* 0x000fe2000001ff00 */
[----:B------:R-:W-:Y:S01]  /*1ad0*/  USEL UR21, UR54, 0x2, UP0 ;  /* 0x0000000236157887 */ /* 0x000fe20008000000 */
[----:B------:R-:W-:Y:S01]  /*1ae0*/  IMAD.MOV.U32 R9, RZ, RZ, RZ ;  /* 0x000000ffff097224 */ /* 0x000fe200078e00ff */
[----:B------:R-:W-:Y:S01]  /*1af0*/  USHF.L.U32 UR47, UR31, 0x6, URZ ;  /* 0x000000061f2f7899 */ /* 0x000fe200080006ff */
[----:B------:R-:W-:Y:S01]  /*1b00*/  IMAD.MOV.U32 R8, RZ, RZ, 0x1 ;  /* 0x00000001ff087424 */ /* 0x000fe200078e00ff */
[----:B------:R-:W4:Y:S02]  /*1b10*/  LDCU UR42, c[0x0][0x370] ;  /* 0x00006e00ff2a77ac */ /* 0x000f240008000800 */
[----:B------:R-:W-:-:S02]  /*1b20*/  ULOP3.LUT UR47, UR47, 0x40, URZ, 0xc0, !UPT ;  /* 0x000000402f2f7892 */ /* 0x000fc4000f8ec0ff */
[----:B---3--:R-:W-:Y:S02]  /*1b30*/  UIADD3 UR5, UPT, UPT, UR7, 0x1f, URZ ;  /* 0x0000001f07057890 */ /* 0x008fe4000fffe0ff */
[----:B------:R-:W-:Y:S02]  /*1b40*/  UIADD3 UR50, UPT, UPT, UR7, 0x3e, URZ ;  /* 0x0000003e07327890 */ /* 0x000fe4000fffe0ff */
[----:B--2---:R-:W-:Y:S02]  /*1b50*/  ULEA UR13, UR4, UR13, 0x18 ;  /* 0x0000000d040d7291 */ /* 0x004fe4000f8ec0ff */
[----:B------:R-:W-:Y:S02]  /*1b60*/  USHF.R.S32.HI UR4, URZ, 0x1f, UR5 ;  /* 0x0000001fff047899 */ /* 0x000fe40008011405 */
[----:B------:R-:W-:Y:S02]  /*1b70*/  UIADD3 UR7, UPT, UPT, UR7, -0x1, URZ ;  /* 0xffffffff07077890 */ /* 0x000fe4000fffe0ff */
[----:B------:R-:W-:-:S02]  /*1b80*/  ULEA.HI UR4, UR4, UR5, URZ, 0x5 ;  /* 0x0000000504047291 */ /* 0x000fc4000f8f28ff */
[----:B------:R-:W-:Y:S02]  /*1b90*/  UISETP.GE.U32.AND UP1, UPT, UR7, -0x3f, UPT ;  /* 0xffffffc10700788c */ /* 0x000fe4000bf26070 */
[----:B------:R-:W-:Y:S02]  /*1ba0*/  USHF.R.S32.HI UR44, URZ, 0x5, UR4 ;  /* 0x00000005ff2c7899 */ /* 0x000fe40008011404 */
[----:B------:R-:W-:Y:S02]  /*1bb0*/  ULOP3.LUT UR5, UR6, 0x80, URZ, 0xc0, !UPT ;  /* 0x0000008006057892 */ /* 0x000fe4000f8ec0ff */
[----:B------:R-:W-:Y:S02]  /*1bc0*/  UISETP.LT.U32.AND UP0, UPT, UR44, 0x8, UPT ;  /* 0x000000082c00788c */ /* 0x000fe4000bf01070 */
[----:B------:R-:W-:Y:S02]  /*1bd0*/  ULEA UR38, UR30, UR13, 0x2 ;  /* 0x0000000d1e267291 */ /* 0x000fe4000f8e10ff */
[----:B------:R-:W-:-:S02]  /*1be0*/  USEL UR43, UR44, 0x8, UP0 ;  /* 0x000000082c2b7887 */ /* 0x000fc40008000000 */
[----:B------:R-:W-:Y:S02]  /*1bf0*/  ULEA UR37, UR27, UR13, 0x2 ;  /* 0x0000000d1b257291 */ /* 0x000fe4000f8e10ff */
[----:B------:R-:W-:Y:S02]  /*1c00*/  UIADD3 UR4, UPT, UPT, UR43, -0x1, URZ ;  /* 0xffffffff2b047890 */ /* 0x000fe4000fffe0ff */
[----:B------:R-:W-:Y:S01]  /*1c10*/  @UP1 UIADD3 UR4, UPT, UPT, UR43, URZ, URZ ;  /* 0x000000ff2b041290 */ /* 0x000fe2000fffe0ff */
[----:B------:R-:W2:Y:S01]  /*1c20*/  LDCU.64 UR28, c[0x0][0x348] ;  /* 0x00006900ff1c77ac */ /* 0x000ea20008000a00 */
[----:B------:R-:W3:Y:S01]  /*1c30*/  LDCU UR41, c[0x0][0x374] ;  /* 0x00006e80ff2977ac */ /* 0x000ee20008000800 */
[----:B------:R-:W-:Y:S02]  /*1c40*/  ULEA UR48, UR48, UR5, 0x6 ;  /* 0x0000000530307291 */ /* 0x000fe4000f8e30ff */
[----:B------:R-:W-:Y:S02]  /*1c50*/  ULEA UR47, UR32, UR47, 0x5 ;  /* 0x0000002f202f7291 */ /* 0x000fe4000f8e28ff */
[----:B------:R-:W-:-:S02]  /*1c60*/  UIADD3 UR38, UPT, UPT, UR38, 0x8400, URZ ;  /* 0x0000840026267890 */ /* 0x000fc4000fffe0ff */
[----:B------:R-:W-:Y:S02]  /*1c70*/  UIADD3 UR37, UPT, UPT, UR37, 0x18400, URZ ;  /* 0x0001840025257890 */ /* 0x000fe4000fffe0ff */
[----:B------:R-:W-:Y:S02]  /*1c80*/  UIADD3 UR49, UPT, UPT, UR44, -UR43, URZ ;  /* 0x8000002b2c317290 */ /* 0x000fe4000fffe0ff */
[----:B------:R-:W-:Y:S02]  /*1c90*/  UIADD3 UR31, UPT, UPT, UR4, 0x1, URZ ;  /* 0x00000001041f7890 */ /* 0x000fe4000fffe0ff */
[----:B------:R-:W-:Y:S01]  /*1ca0*/  UIADD3 UR46, UPT, UPT, -UR4, URZ, URZ ;  /* 0x000000ff042e7290 */ /* 0x000fe2000fffe1ff */
[----:B----4-:R-:W-:-:S11]  /*1cb0*/  UMOV UR6, URZ ;  /* 0x000000ff00067c82 */ /* 0x010fd60008000000 */
.L_x_42:
[----:B------:R-:W4:Y:S02]  /*1cc0*/  S2UR UR4, SR_CgaCtaId ;  /* 0x00000000000479c3 */ /* 0x000f240000008800 */
[----:B----4-:R-:W-:-:S09]  /*1cd0*/  UISETP.NE.AND UP0, UPT, UR4, URZ, UPT ;  /* 0x000000ff0400728c */ /* 0x010fd2000bf05270 */
[----:B------:R-:W-:Y:S05]  /*1ce0*/  BRA.U UP0, `(.L_x_23) ;  /* 0x0000000100287547 */ /* 0x000fea000b800000 */
[----:B------:R-:W-:Y:S02]  /*1cf0*/  LEA R0, R9, UR13, 0x3 ;  /* 0x0000000d09007c11 */ /* 0x000fe4000f8e18ff */
[----:B------:R-:W-:-:S04]  /*1d00*/  SHF.L.U32 R2, R8, 0x1f, RZ ;  /* 0x0000001f08027819 */ /* 0x000fc800000006ff */
[----:B------:R-:W4:Y:S02]  /*1d10*/  SYNCS.PHASECHK.TRANS64.TRYWAIT P0, [R0+URZ+0x140], R2 ;  /* 0x00014002000075a7 */ /* 0x000f2400080011ff */
[----:B----4-:R-:W-:Y:S05]  /*1d20*/  @!P0 BRA `(.L_x_24) ;  /* 0x0000009800088947 */ /* 0x010fea0003800000 */
.L_x_189:
[----:B------:R-:W-:Y:S01]  /*1d30*/  VIADD R9, R9, 0x1 ;  /* 0x0000000109097836 */ /* 0x000fe20000000000 */
[----:B------:R4:W-:Y:S04]  /*1d40*/  SYNCS.ARRIVE.TRANS64.A1T0 RZ, [R0+URZ+0x130], RZ ;  /* 0x000130ff00ff79a7 */ /* 0x0009e800081000ff */
[----:B------:R-:W-:-:S04]  /*1d50*/  ISETP.NE.AND P0, PT, R9, 0x2, PT ;  /* 0x000000020900780c */ /* 0x000fc80003f05270 */
[----:B------:R-:W-:Y:S02]  /*1d60*/  SEL R9, R9, RZ, P0 ;  /* 0x000000ff09097207 */ /* 0x000fe40000000000 */
[----:B----4-:R-:W-:-:S04]  /*1d70*/  SEL R0, RZ, 0x1, P0 ;  /* 0x00000001ff007807 */ /* 0x010fc80000000000 */
[----:B------:R-:W-:-:S07]  /*1d80*/  LOP3.LUT R8, R8, R0, RZ, 0x3c, !PT ;  /* 0x0000000008087212 */ /* 0x000fce00078e3cff */
.L_x_23:
[----:B------:R-:W-:Y:S01]  /*1d90*/  ULEA UR4, UR6, UR13, 0x3 ;  /* 0x0000000d06047291 */ /* 0x000fe2000f8e18ff */
[----:B------:R-:W-:Y:S01]  /*1da0*/  SHF.L.U32 R0, R12, 0x1f, RZ ;  /* 0x0000001f0c007819 */ /* 0x000fe200000006ff */
[----:B------:R-:W-:Y:S02]  /*1db0*/  UISETP.GE.U32.AND UP0, UPT, UR50, 0x3f, UPT ;  /* 0x0000003f3200788c */ /* 0x000fe4000bf06070 */
[----:B------:R-:W-:Y:S01]  /*1dc0*/  ULEA UR11, UR26, UR48, 0x8 ;  /* 0x000000301a0b7291 */ /* 0x000fe2000f8e40ff */
[----:B------:R-:W-:-:S04]  /*1dd0*/  UMOV UR7, URZ ;  /* 0x000000ff00077c82 */ /* 0x000fc80008000000 */
[----:B------:R4:W1:Y:S01]  /*1de0*/  SYNCS.PHASECHK.TRANS64.TRYWAIT P0, [UR4+0x40], R0 ;  /* 0x00004000ff0075a7 */ /* 0x0008620008001104 */
[----:B------:R-:W-:-:S04]  /*1df0*/  ULEA.HI UR4, UR20, UR20, URZ, 0x1 ;  /* 0x0000001414047291 */ /* 0x000fc8000f8f08ff */
[----:B------:R-:W-:-:S04]  /*1e00*/  USHF.L.U32 UR4, UR4, 0x6, URZ ;  /* 0x0000000604047899 */ /* 0x000fc800080006ff */
[----:B------:R-:W-:-:S04]  /*1e10*/  ULOP3.LUT UR35, UR4, 0xffffff80, URZ, 0xc0, !UPT ;  /* 0xffffff8004237892 */ /* 0x000fc8000f8ec0ff */
[----:B------:R-:W-:Y:S01]  /*1e20*/  UIADD3 UR35, UPT, UPT, UR47, UR35, URZ ;  /* 0x000000232f237290 */ /* 0x000fe2000fffe0ff */
[----:B------:R-:W-:Y:S11]  /*1e30*/  BRA.U !UP0, `(.L_x_25) ;  /* 0x0000000108d07547 */ /* 0x000ff6000b800000 */
[----:B------:R-:W-:Y:S01]  /*1e40*/  UMOV UR17, UR46 ;  /* 0x0000002e00117c82 */ /* 0x000fe20008000000 */
[----:B------:R-:W-:Y:S01]  /*1e50*/  UMOV UR4, UR6 ;  /* 0x0000000600047c82 */ /* 0x000fe20008000000 */
[----:B------:R-:W-:-:S05]  /*1e60*/  UMOV UR34, URZ ;  /* 0x000000ff00227c82 */ /* 0x000fca0008000000 */
.L_x_31:
[----:B------:R-:W-:Y:S01]  /*1e70*/  ULEA UR33, UR4, UR13, 0x3 ;  /* 0x0000000d04217291 */ /* 0x000fe2000f8e18ff */
[----:B------:R-:W-:Y:S01]  /*1e80*/  @P3 MOV R2, 0xc000 ;  /* 0x0000c00000023802 */ /* 0x000fe20000000f00 */
[----:B-12---:R-:W-:Y:S10]  /*1e90*/  @P0 BRA `(.L_x_26) ;  /* 0x00000000000c0947 */ /* 0x006ff40003800000 */
[----:B------:R-:W-:-:S04]  /*1ea0*/  SHF.L.U32 R3, R12, 0x1f, RZ ;  /* 0x0000001f0c037819 */ /* 0x000fc800000006ff */
[----:B------:R-:W1:Y:S02]  /*1eb0*/  SYNCS.PHASECHK.TRANS64.TRYWAIT P0, [UR33+0x40], R3 ;  /* 0x00004003ff0075a7 */ /* 0x000e640008001121 */
[----:B-1----:R-:W-:Y:S05]  /*1ec0*/  @!P0 BRA `(.L_x_27) ;  /* 0x0000009400b48947 */ /* 0x002fea0003800000 */
.L_x_26:
[----:B------:R1:W-:Y:S01]  /*1ed0*/  @P3 SYNCS.ARRIVE.TRANS64 RZ, [UR33], R2 ;  /* 0x00000002ffff39a7 */ /* 0x0003e20008000021 */
[----:B------:R-:W-:Y:S02]  /*1ee0*/  ULOP3.LUT UR5, UR21, 0x2, URZ, 0xfc, !UPT ;  /* 0x0000000215057892 */ /* 0x000fe4000f8efcff */
[----:B------:R-:W-:Y:S02]  /*1ef0*/  UIADD3 UR17, UPT, UPT, UR17, 0x1, URZ ;  /* 0x0000000111117890 */ /* 0x000fe4000fffe0ff */
[----:B------:R-:W-:Y:S02]  /*1f00*/  UISETP.NE.AND UP0, UPT, UR5, 0x2, UPT ;  /* 0x000000020500788c */ /* 0x000fe4000bf05270 */
[----:B------:R-:W-:-:S07]  /*1f10*/  UISETP.NE.AND UP2, UPT, UR17, 0x1, UPT ;  /* 0x000000011100788c */ /* 0x000fce000bf45270 */
[----:B------:R-:W-:Y:S05]  /*1f20*/  BRA.U UP0, `(.L_x_28) ;  /* 0x0000000100047547 */ /* 0x000fea000b800000 */
[----:B--23--:R-:W-:Y:S05]  /*1f30*/  BPT.TRAP 0x1 ;  /* 0x000000040000795c */ /* 0x00cfea0000300000 */
.L_x_28:
[----:B------:R-:W-:Y:S04]  /*1f40*/  BSSY.RECONVERGENT B0, `(.L_x_29) ;  /* 0x0000003000007945 */ /* 0x000fe80003800200 */
[----:B------:R-:W-:Y:S05]  /*1f50*/  @!P2 BRA `(.L_x_30) ;  /* 0x000000000004a947 */ /* 0x000fea0003800000 */
[----:B--23--:R-:W-:Y:S05]  /*1f60*/  BPT.TRAP 0x1 ;  /* 0x000000040000795c */ /* 0x00cfea0000300000 */
.L_x_30:
[----:B--23--:R-:W-:Y:S05]  /*1f70*/  BSYNC.RECONVERGENT B0 ;  /* 0x0000000000007941 */ /* 0x00cfea0003800200 */
.L_x_29:
[----:B------:R-:W-:Y:S02]  /*1f80*/  UIADD3 UR5, UPT, UPT, UR4, 0x1, URZ ;  /* 0x0000000104057890 */ /* 0x000fe4000fffe0ff */
[----:B------:R-:W-:Y:S02]  /*1f90*/  ULEA UR32, UR4, UR30, 0xb ;  /* 0x0000001e04207291 */ /* 0x000fe4000f8e58ff */
[----:B------:R-:W-:Y:S02]  /*1fa0*/  UISETP.NE.AND UP0, UPT, UR5, 0x8, UPT ;  /* 0x000000080500788c */ /* 0x000fe4000bf05270 */
[----:B------:R-:W-:Y:S02]  /*1fb0*/  UIADD3 UR14, UP1, UPT, UR28, 0x80, URZ ;  /* 0x000000801c0e7890 */ /* 0x000fe4000ff3e0ff */
[----:B------:R-:W-:Y:S02]  /*1fc0*/  USEL UR7, URZ, 0x1, UP0 ;  /* 0x00000001ff077887 */ /* 0x000fe40008000000 */
[----:B------:R-:W-:-:S02]  /*1fd0*/  USEL UR6, UR5, URZ, UP0 ;  /* 0x000000ff05067287 */ /* 0x000fc40008000000 */
[----:B------:R-:W-:Y:S02]  /*1fe0*/  ULEA UR32, UR32, UR13, 0x2 ;  /* 0x0000000d20207291 */ /* 0x000fe4000f8e10ff */
[----:B------:R-:W-:Y:S01]  /*1ff0*/  ULEA UR5, UR6, UR13, 0x3 ;  /* 0x0000000d06057291 */ /* 0x000fe2000f8e18ff */
[----:B------:R-:W-:Y:S01]  /*2000*/  LOP3.LUT R12, R12, UR7, RZ, 0x3c, !PT ;  /* 0x000000070c0c7c12 */ /* 0x000fe2000f8e3cff */
[----:B------:R-:W-:Y:S02]  /*2010*/  ULOP3.LUT UR33, UR33, 0xfefffff8, URZ, 0xc0, !UPT ;  /* 0xfefffff821217892 */ /* 0x000fe4000f8ec0ff */
[----:B------:R-:W-:Y:S01]  /*2020*/  UIADD3.X UR15, UPT, UPT, URZ, UR29, URZ, UP1, !UPT ;  /* 0x0000001dff0f7290 */ /* 0x000fe20008ffe4ff */
[----:B-1--4-:R-:W-:Y:S01]  /*2030*/  SHF.L.U32 R0, R12, 0x1f, RZ ;  /* 0x0000001f0c007819 */ /* 0x012fe200000006ff */
[----:B------:R-:W-:Y:S02]  /*2040*/  UIADD3 UR32, UPT, UPT, UR32, 0x8400, URZ ;  /* 0x0000840020207890 */ /* 0x000fe4000fffe0ff */
[----:B------:R-:W-:Y:S01]  /*2050*/  UPRMT UR16, URZ, 0x5410, UR25 ;  /* 0x00005410ff107896 */ /* 0x000fe20008000019 */
[----:B------:R1:W2:Y:S01]  /*2060*/  SYNCS.PHASECHK.TRANS64.TRYWAIT P0, [UR5+0x40], R0 ;  /* 0x00004000ff0075a7 */ /* 0x0002a20008001105 */
[----:B------:R-:W-:-:S02]  /*2070*/  ULEA UR5, UR4, UR27, 0xc ;  /* 0x0000001b04057291 */ /* 0x000fc4000f8e60ff */
[----:B------:R-:W-:Y:S02]  /*2080*/  UIADD3 UR4, UP0, UPT, UR28, 0x180, URZ ;  /* 0x000001801c047890 */ /* 0x000fe4000ff1e0ff */
[----:B------:R-:W-:Y:S02]  /*2090*/  ULEA UR5, UR5, UR13, 0x2 ;  /* 0x0000000d05057291 */ /* 0x000fe4000f8e10ff */
[----:B------:R-:W-:Y:S02]  /*20a0*/  UPRMT UR7, URZ, 0x5410, UR24 ;  /* 0x00005410ff077896 */ /* 0x000fe40008000018 */
[----:B------:R-:W-:Y:S02]  /*20b0*/  UIADD3 UR8, UPT, UPT, UR5, 0x18400, URZ ;  /* 0x0001840005087890 */ /* 0x000fe4000fffe0ff */
[----:B------:R-:W-:Y:S01]  /*20c0*/  UIADD3.X UR5, UPT, UPT, URZ, UR29, URZ, UP0, !UPT ;  /* 0x0000001dff057290 */ /* 0x000fe200087fe4ff */
[----:B------:R-:W-:Y:S01]  /*20d0*/  UMOV UR18, 0x0 ;  /* 0x0000000000127882 */ /* 0x000fe20000000000 */
[----:B------:R-:W-:Y:S01]  /*20e0*/  UMOV UR19, 0x10000000 ;  /* 0x1000000000137882 */ /* 0x000fe20000000000 */
[----:B------:R-:W-:Y:S01]  /*20f0*/  UMOV UR10, UR34 ;  /* 0x00000022000a7c82 */ /* 0x000fe20008000000 */
[----:B------:R-:W-:Y:S01]  /*2100*/  UMOV UR12, UR36 ;  /* 0x00000024000c7c82 */ /* 0x000fe20008000000 */
[----:B------:R-:W-:Y:S01]  /*2110*/  UMOV UR9, UR33 ;  /* 0x0000002100097c82 */ /* 0x000fe20008000000 */
[----:B------:R3:W-:Y:S03]  /*2120*/  UTMALDG.3D.MULTICAST.2CTA [UR32], [UR14], UR16, desc[UR18] ;  /* 0x000012200e0073b4 */ /* 0x0007e60008211810 */
[----:B------:R4:W-:Y:S01]  /*2130*/  UTMALDG.3D.MULTICAST.2CTA [UR8], [UR4], UR7, desc[UR18] ;  /* 0x00001208040073b4 */ /* 0x0009e20008211807 */
[----:B---3--:R-:W-:Y:S01]  /*2140*/  UIADD3 UR34, UPT, UPT, UR34, 0x20, URZ ;  /* 0x0000002022227890 */ /* 0x008fe2000fffe0ff */
[----:B----4-:R-:W-:Y:S01]  /*2150*/  UMOV UR7, UR31 ;  /* 0x0000001f00077c82 */ /* 0x010fe20008000000 */
[----:B------:R-:W-:Y:S01]  /*2160*/  UMOV UR4, UR6 ;  /* 0x0000000600047c82 */ /* 0x000fe20008000000 */
[----:B-1----:R-:W-:Y:S09]  /*2170*/  BRA.U UP2, `(.L_x_31) ;  /* 0xfffffffd023c7547 */ /* 0x002ff2000b83ffff */
.L_x_25:
[----:B------:R-:W-:Y:S01]  /*2180*/  ULEA UR4, UR6, UR13, 0x3 ;  /* 0x0000000d06047291 */ /* 0x000fe2000f8e18ff */
[----:B----4-:R-:W-:Y:S01]  /*2190*/  SHF.L.U32 R0, R12, 0x1f, RZ ;  /* 0x0000001f0c007819 */ /* 0x010fe200000006ff */
[----:B------:R-:W-:Y:S01]  /*21a0*/  @!P1 SYNCS.ARRIVE.TRANS64.A1T0 RZ, [UR13+0xc8], RZ ;  /* 0x0000c8ffffff99a7 */ /* 0x000fe2000810000d */
[----:B------:R-:W-:-:S06]  /*21b0*/  UISETP.GT.AND UP0, UPT, UR44, UR43, UPT ;  /* 0x0000002b2c00728c */ /* 0x000fcc000bf04270 */
[----:B-12---:R1:W2:Y:S03]  /*21c0*/  SYNCS.PHASECHK.TRANS64.TRYWAIT P0, [UR4+0x40], R0 ;  /* 0x00004000ff0075a7 */ /* 0x0062a60008001104 */
[----:B------:R-:W-:Y:S05]  /*21d0*/  BRA.U !UP0, `(.L_x_32) ;  /* 0x0000000108c07547 */ /* 0x000fea000b800000 */
[----:B------:R-:W-:Y:S01]  /*21e0*/  UIADD3 UR26, UPT, UPT, UR49, UR7, URZ ;  /* 0x00000007311a7290 */ /* 0x000fe2000fffe0ff */
[----:B------:R-:W-:-:S11]  /*21f0*/  UMOV UR4, UR6 ;  /* 0x0000000600047c82 */ /* 0x000fd60008000000 */
.L_x_38:
[----:B------:R-:W-:Y:S01]  /*2200*/  ULEA UR17, UR4, UR13, 0x3 ;  /* 0x0000000d04117291 */ /* 0x000fe2000f8e18ff */
[----:B--2---:R-:W-:Y:S01]  /*2210*/  @P3 MOV R2, 0xc000 ;  /* 0x0000c00000023802 */ /* 0x004fe20000000f00 */
[----:B-12---:R-:W-:Y:S10]  /*2220*/  @P0 BRA `(.L_x_33) ;  /* 0x00000000000c0947 */ /* 0x006ff40003800000 */
[----:B------:R-:W-:-:S04]  /*2230*/  SHF.L.U32 R3, R12, 0x1f, RZ ;  /* 0x0000001f0c037819 */ /* 0x000fc800000006ff */
[----:B------:R-:W2:Y:S02]  /*2240*/  SYNCS.PHASECHK.TRANS64.TRYWAIT P0, [UR17+0x40], R3 ;  /* 0x00004003ff0075a7 */ /* 0x000ea40008001111 */
[----:B--2---:R-:W-:Y:S05]  /*2250*/  @!P0 BRA `(.L_x_34) ;  /* 0x0000009000e88947 */ /* 0x004fea0003800000 */
.L_x_33:
[----:B------:R2:W-:Y:S01]  /*2260*/  @P3 SYNCS.ARRIVE.TRANS64 RZ, [UR17], R2 ;  /* 0x00000002ffff39a7 */ /* 0x0005e20008000011 */
[----:B------:R-:W-:-:S04]  /*2270*/  ULOP3.LUT UR5, UR21, 0x2, URZ, 0xfc, !UPT ;  /* 0x0000000215057892 */ /* 0x000fc8000f8efcff */
[----:B------:R-:W-:-:S09]  /*2280*/  UISETP.NE.AND UP0, UPT, UR5, 0x2, UPT ;  /* 0x000000020500788c */ /* 0x000fd2000bf05270 */
[----:B------:R-:W-:Y:S05]  /*2290*/  BRA.U UP0, `(.L_x_35) ;  /* 0x0000000100047547 */ /* 0x000fea000b800000 */
[----:B---3--:R-:W-:Y:S05]  /*22a0*/  BPT.TRAP 0x1 ;  /* 0x000000040000795c */ /* 0x008fea0000300000 */
.L_x_35:
[----:B------:R-:W-:Y:S04]  /*22b0*/  BSSY.RECONVERGENT B0, `(.L_x_36) ;  /* 0x0000003000007945 */ /* 0x000fe80003800200 */
[----:B------:R-:W-:Y:S05]  /*22c0*/  @!P2 BRA `(.L_x_37) ;  /* 0x000000000004a947 */ /* 0x000fea0003800000 */
[----:B---3--:R-:W-:Y:S05]  /*22d0*/  BPT.TRAP 0x1 ;  /* 0x000000040000795c */ /* 0x008fea0000300000 */
.L_x_37:
[----:B---3--:R-:W-:Y:S05]  /*22e0*/  BSYNC.RECONVERGENT B0 ;  /* 0x0000000000007941 */ /* 0x008fea0003800200 */
.L_x_36:
[----:B------:R-:W-:Y:S02]  /*22f0*/  UIADD3 UR5, UPT, UPT, UR4, 0x1, URZ ;  /* 0x0000000104057890 */ /* 0x000fe4000fffe0ff */
[----:B------:R-:W-:Y:S02]  /*2300*/  UIADD3 UR14, UP1, UPT, UR28, 0x80, URZ ;  /* 0x000000801c0e7890 */ /* 0x000fe4000ff3e0ff */
[----:B------:R-:W-:Y:S02]  /*2310*/  UISETP.NE.AND UP0, UPT, UR5, 0x8, UPT ;  /* 0x000000080500788c */ /* 0x000fe4000bf05270 */
[----:B------:R-:W-:Y:S02]  /*2320*/  ULEA UR16, UR4, UR38, 0xd ;  /* 0x0000002604107291 */ /* 0x000fe4000f8e68ff */
[----:B------:R-:W-:Y:S02]  /*2330*/  USEL UR8, URZ, 0x1, UP0 ;  /* 0x00000001ff087887 */ /* 0x000fe40008000000 */
[----:B------:R-:W-:-:S02]  /*2340*/  USEL UR6, UR5, URZ, UP0 ;  /* 0x000000ff05067287 */ /* 0x000fc40008000000 */
[----:B------:R-:W-:Y:S02]  /*2350*/  UIADD3 UR22, UP0, UPT, UR28, 0x180, URZ ;  /* 0x000001801c167890 */ /* 0x000fe4000ff1e0ff */
[----:B------:R-:W-:Y:S01]  /*2360*/  ULEA UR5, UR6, UR13, 0x3 ;  /* 0x0000000d06057291 */ /* 0x000fe2000f8e18ff */
[----:B------:R-:W-:Y:S01]  /*2370*/  LOP3.LUT R12, R12, UR8, RZ, 0x3c, !PT ;  /* 0x000000080c0c7c12 */ /* 0x000fe2000f8e3cff */
[----:B------:R-:W-:Y:S02]  /*2380*/  ULEA UR8, UR4, UR37, 0xe ;  /* 0x0000002504087291 */ /* 0x000fe4000f8e70ff */
[----:B------:R-:W-:Y:S01]  /*2390*/  USHF.L.U32 UR18, UR7, 0x5, URZ ;  /* 0x0000000507127899 */ /* 0x000fe200080006ff */
[----:B-1----:R-:W-:Y:S01]  /*23a0*/  SHF.L.U32 R0, R12, 0x1f, RZ ;  /* 0x0000001f0c007819 */ /* 0x002fe200000006ff */
[----:B------:R-:W-:Y:S02]  /*23b0*/  ULOP3.LUT UR17, UR17, 0xfefffff8, URZ, 0xc0, !UPT ;  /* 0xfefffff811117892 */ /* 0x000fe4000f8ec0ff */
[----:B------:R-:W-:Y:S01]  /*23c0*/  UPRMT UR4, URZ, 0x5410, UR25 ;  /* 0x00005410ff047896 */ /* 0x000fe20008000019 */
[----:B------:R4:W1:Y:S01]  /*23d0*/  SYNCS.PHASECHK.TRANS64.TRYWAIT P0, [UR5+0x40], R0 ;  /* 0x00004000ff0075a7 */ /* 0x0008620008001105 */
[----:B------:R-:W-:-:S02]  /*23e0*/  UIADD3.X UR15, UPT, UPT, URZ, UR29, URZ, UP1, !UPT ;  /* 0x0000001dff0f7290 */ /* 0x000fc40008ffe4ff */
[----:B------:R-:W-:Y:S02]  /*23f0*/  UPRMT UR5, URZ, 0x5410, UR24 ;  /* 0x00005410ff057896 */ /* 0x000fe40008000018 */
[----:B------:R-:W-:Y:S01]  /*2400*/  UIADD3.X UR23, UPT, UPT, URZ, UR29, URZ, UP0, !UPT ;  /* 0x0000001dff177290 */ /* 0x000fe200087fe4ff */
[----:B------:R-:W-:Y:S01]  /*2410*/  UMOV UR32, 0x0 ;  /* 0x0000000000207882 */ /* 0x000fe20000000000 */
[----:B------:R-:W-:Y:S01]  /*2420*/  UMOV UR33, 0x10000000 ;  /* 0x1000000000217882 */ /* 0x000fe20000000000 */
[----:B------:R-:W-:Y:S01]  /*2430*/  UMOV UR19, UR35 ;  /* 0x0000002300137c82 */ /* 0x000fe20008000000 */
[----:B------:R-:W-:Y:S01]  /*2440*/  UMOV UR20, UR36 ;  /* 0x0000002400147c82 */ /* 0x000fe20008000000 */
[----:B------:R-:W-:Y:S01]  /*2450*/  UMOV UR12, UR36 ;  /* 0x00000024000c7c82 */ /* 0x000fe20008000000 */
[----:B------:R-:W-:Y:S01]  /*2460*/  UMOV UR9, UR17 ;  /* 0x0000001100097c82 */ /* 0x000fe20008000000 */
[----:B------:R-:W-:Y:S01]  /*2470*/  UMOV UR10, UR18 ;  /* 0x00000012000a7c82 */ /* 0x000fe20008000000 */
[----:B------:R3:W-:Y:S01]  /*2480*/  UTMALDG.3D.MULTICAST.2CTA [UR16], [UR14], UR4, desc[UR32] ;  /* 0x000020100e0073b4 */ /* 0x0007e20008211804 */
[----:B------:R-:W-:-:S04]  /*2490*/  UIADD3 UR7, UPT, UPT, UR7, 0x1, URZ ;  /* 0x0000000107077890 */ /* 0x000fc8000fffe0ff */
[----:B------:R-:W-:Y:S01]  /*24a0*/  UISETP.NE.AND UP0, UPT, UR7, UR26, UPT ;  /* 0x0000001a0700728c */ /* 0x000fe2000bf05270 */
[----:B------:R4:W-:Y:S01]  /*24b0*/  UTMALDG.3D.MULTICAST.2CTA [UR8], [UR22], UR5, desc[UR32] ;  /* 0x00002008160073b4 */ /* 0x0009e20008211805 */
[----:B---3--:R-:W-:-:S07]  /*24c0*/  UMOV UR4, UR6 ;  /* 0x0000000600047c82 */ /* 0x008fce0008000000 */
[----:B----4-:R-:W-:Y:S05]  /*24d0*/  BRA.U UP0, `(.L_x_38) ;  /* 0xfffffffd00487547 */ /* 0x010fea000b83ffff */
.L_x_32:
[C---:B------:R-:W-:Y:S01]  /*24e0*/  LEA R3, R11.reuse, UR13, 0x3 ;  /* 0x0000000d0b037c11 */ /* 0x040fe2000f8e18ff */
[----:B------:R-:W-:Y:S01]  /*24f0*/  NOP ;  /* 0x0000000000007918 */ /* 0x000fe20000000000 */
[----:B-1----:R-:W-:Y:S02]  /*2500*/  SHF.L.U32 R0, R10, 0x1f, RZ ;  /* 0x0000001f0a007819 */ /* 0x002fe400000006ff */
[----:B------:R-:W-:Y:S02]  /*2510*/  LEA R4, R11, UR13, 0x4 ;  /* 0x0000000d0b047c11 */ /* 0x000fe4000f8e20ff */
[----:B--2---:R-:W1:Y:S02]  /*2520*/  SYNCS.PHASECHK.TRANS64.TRYWAIT P0, [R3+URZ+0xd0], R0 ;  /* 0x0000d000030075a7 */ /* 0x004e6400080011ff */
[----:B-1----:R-:W-:Y:S05]  /*2530*/  @!P0 BRA `(.L_x_39) ;  /* 0x0000009000488947 */ /* 0x002fea0003800000 */
.L_x_192:
[----:B------:R-:W2:Y:S01]  /*2540*/  LDS.128 R4, [R4+0x160] ;  /* 0x0001600004047984 */ /* 0x000ea20000000c00 */
[----:B------:R-:W-:Y:S01]  /*2550*/  UISETP.GE.AND UP0, UPT, UR45, 0x1, UPT ;  /* 0x000000012d00788c */ /* 0x000fe2000bf06270 */
[----:B------:R-:W-:Y:S01]  /*2560*/  @!PT LDS RZ, [RZ] ;  /* 0x00000000fffff984 */ /* 0x000fe20000000800 */
[----:B------:R-:W-:Y:S01]  /*2570*/  @!PT LDS RZ, [RZ] ;  /* 0x00000000fffff984 */ /* 0x000fe20000000800 */
[----:B------:R-:W-:Y:S01]  /*2580*/  @!PT LDS RZ, [RZ] ;  /* 0x00000000fffff984 */ /* 0x000fe20000000800 */
[----:B------:R-:W-:Y:S01]  /*2590*/  @!PT LDS RZ, [RZ] ;  /* 0x00000000fffff984 */ /* 0x000fe20000000800 */
[----:B------:R4:W-:Y:S06]  /*25a0*/  MEMBAR.ALL.CTA ;  /* 0x0000000000007992 */ /* 0x0009ec0000008000 */
[----:B----4-:R-:W4:Y:S01]  /*25b0*/  FENCE.VIEW.ASYNC.S ;  /* 0x00000000000073c6 */ /* 0x010f220000000000 */
[----:B--2---:R-:W-:-:S13]  /*25c0*/  LOP3.LUT P0, RZ, R6, 0x1, RZ, 0xc0, !PT ;  /* 0x0000000106ff7812 */ /* 0x004fda000780c0ff */
[----:B----4-:R-:W-:Y:S01]  /*25d0*/  VOTEU.ANY UP1, P0 ;  /* 0x0000000000ff7886 */ /* 0x010fe20000020100 */
[----:B------:R-:W-:-:S13]  /*25e0*/  PLOP3.LUT P0, PT, PT, PT, UP1, 0x80, 0x8 ;  /* 0x000000000008781c */ /* 0x000fda0003f0f018 */
[----:B-1----:R-:W-:Y:S02]  /*25f0*/  @P0 LOP3.LUT R0, R5, 0xffff, RZ, 0xc0, !PT ;  /* 0x0000ffff05000812 */ /* 0x002fe400078ec0ff */
[----:B------:R-:W-:Y:S02]  /*2600*/  @P0 MOV R2, R4 ;  /* 0x0000000400020202 */ /* 0x000fe40000000f00 */
[----:B------:R-:W-:Y:S01]  /*2610*/  @P0 R2UR UR5, R0 ;  /* 0x00000000000502ca */ /* 0x000fe200000e0000 */
[----:B------:R-:W-:Y:S01]  /*2620*/  VIADD R0, R3, 0xe0 ;  /* 0x000000e003007836 */ /* 0x000fe20000000000 */
[----:B------:R-:W-:Y:S02]  /*2630*/  @P0 SHF.R.U32.HI R4, RZ, 0x10, R5 ;  /* 0x00000010ff040819 */ /* 0x000fe40000011605 */
[----:B------:R-:W-:Y:S02]  /*2640*/  @P0 R2UR UR7, R2 ;  /* 0x00000000020702ca */ /* 0x000fe400000e0000 */
[----:B------:R-:W-:-:S02]  /*2650*/  PRMT R0, RZ, 0x654, R0 ;  /* 0x00000654ff007816 */ /* 0x000fc40000000000 */
[----:B------:R-:W-:Y:S02]  /*2660*/  @P0 R2UR UR4, R4 ;  /* 0x00000000040402ca */ /* 0x000fe400000e0000 */
[----:B------:R1:W-:Y:S03]  /*2670*/  SYNCS.ARRIVE.TRANS64.RED.A1T0 RZ, [R0+URZ], RZ ;  /* 0x000000ff00ff79a7 */ /* 0x0003e600081004ff */
[----:B------:R-:W-:-:S04]  /*2680*/  @UP1 UMOV UR39, UR5 ;  /* 0x0000000500271c82 */ /* 0x000fc80008000000 */
[----:B------:R-:W-:-:S04]  /*2690*/  @UP1 UMOV UR40, UR7 ;  /* 0x0000000700281c82 */ /* 0x000fc80008000000 */
[----:B------:R-:W-:Y:S01]  /*26a0*/  @UP1 UMOV UR36, UR4 ;  /* 0x0000000400241c82 */ /* 0x000fe20008000000 */
[----:B------:R-:W-:Y:S05]  /*26b0*/  BRA.U !UP0, `(.L_x_40) ;  /* 0x0000000108d47547 */ /* 0x000fea000b800000 */
[----:B------:R-:W3:Y:S01]  /*26c0*/  LDCU.128 UR16, c[0x0][0xb10] ;  /* 0x00016200ff1077ac */ /* 0x000ee20008000c00 */
[----:B------:R-:W2:Y:S01]  /*26d0*/  LDCU UR12, c[0x0][0xb20] ;  /* 0x00016400ff0c77ac */ /* 0x000ea20008000800 */
[----:B------:R-:W4:Y:S01]  /*26e0*/  LDCU UR20, c[0x0][0xb0c] ;  /* 0x00016180ff1477ac */ /* 0x000f220008000800 */
[----:B------:R-:W1:Y:S01]  /*26f0*/  LDCU.64 UR8, c[0x0][0xb28] ;  /* 0x00016500ff0877ac */ /* 0x000e620008000a00 */
[----:B------:R-:W-:Y:S02]  /*2700*/  UISETP.NE.AND UP3, UPT, UR45, 0x1, UPT ;  /* 0x000000012d00788c */ /* 0x000fe4000bf65270 */
[----:B---3--:R-:W-:Y:S02]  /*2710*/  UIMAD.WIDE.U32 UR10, UR41, UR19, URZ ;  /* 0x00000013290a72a5 */ /* 0x008fe4000f8e00ff */
[----:B------:R-:W-:Y:S02]  /*2720*/  UIMAD.WIDE.U32 UR4, UR42, UR16, URZ ;  /* 0x000000102a0472a5 */ /* 0x000fe4000f8e00ff */
[----:B------:R-:W-:-:S02]  /*2730*/  UISETP.NE.AND UP0, UPT, UR18, 0x1, UPT ;  /* 0x000000011200788c */ /* 0x000fc4000bf05270 */
[----:B------:R-:W-:Y:S01]  /*2740*/  UIMAD.WIDE.U32 UR22, UR39, UR19, URZ ;  /* 0x00000013271672a5 */ /* 0x000fe2000f8e00ff */
[----:B------:R-:W-:Y:S02]  /*2750*/  UMOV UR10, UR11 ;  /* 0x0000000b000a7c82 */ /* 0x000fe40008000000 */
[----:B------:R-:W-:Y:S01]  /*2760*/  UMOV UR4, UR5 ;  /* 0x0000000500047c82 */ /* 0x000fe20008000000 */
[----:B--2---:R-:W-:Y:S02]  /*2770*/  USHF.R.U32.HI UR10, URZ, UR12, UR10 ;  /* 0x0000000cff0a7299 */ /* 0x004fe4000801160a */
[----:B----4-:R-:W-:Y:S02]  /*2780*/  UISETP.NE.AND UP2, UPT, UR20, 0x1, UPT ;  /* 0x000000011400788c */ /* 0x010fe4000bf45270 */
[----:B------:R-:W-:Y:S02]  /*2790*/  USHF.R.U32.HI UR4, URZ, UR17, UR4 ;  /* 0x00000011ff047299 */ /* 0x000fe40008011604 */
[----:B------:R-:W-:-:S02]  /*27a0*/  USEL UR5, UR41, UR10, !UP0 ;  /* 0x0000000a29057287 */ /* 0x000fc4000c000000 */
[----:B------:R-:W-:Y:S02]  /*27b0*/  USEL UR7, UR42, UR4, !UP2 ;  /* 0x000000042a077287 */ /* 0x000fe4000d000000 */
[----:B-1----:R-:W-:Y:S01]  /*27c0*/  UIMAD.WIDE.U32 UR10, UR5, UR8, URZ ;  /* 0x00000008050a72a5 */ /* 0x002fe2000f8e00ff */
[----:B------:R-:W-:Y:S01]  /*27d0*/  UMOV UR4, UR23 ;  /* 0x0000001700047c82 */ /* 0x000fe20008000000 */
[----:B------:R-:W-:Y:S02]  /*27e0*/  UIMAD.WIDE.U32 UR14, UR40, UR16, URZ ;  /* 0x00000010280e72a5 */ /* 0x000fe4000f8e00ff */
[----:B------:R-:W-:-:S03]  /*27f0*/  UIMAD.WIDE.U32 UR22, UR7, UR8, URZ ;  /* 0x00000008071672a5 */ /* 0x000fc6000f8e00ff */
[----:B------:R-:W-:Y:S01]  /*2800*/  UMOV UR10, UR11 ;  /* 0x0000000b000a7c82 */ /* 0x000fe20008000000 */
[----:B------:R-:W-:Y:S02]  /*2810*/  USHF.R.U32.HI UR4, URZ, UR12, UR4 ;  /* 0x0000000cff047299 */ /* 0x000fe40008011604 */
[----:B------:R-:W-:Y:S01]  /*2820*/  @UP3 USHF.R.U32.HI UR5, URZ, UR9, UR10 ;  /* 0x00000009ff053299 */ /* 0x000fe2000801160a */
[----:B------:R-:W-:Y:S01]  /*2830*/  UMOV UR14, UR15 ;  /* 0x0000000f000e7c82 */ /* 0x000fe20008000000 */
[----:B------:R-:W-:Y:S01]  /*2840*/  UMOV UR22, UR23 ;  /* 0x0000001700167c82 */ /* 0x000fe20008000000 */
[----:B------:R-:W-:Y:S02]  /*2850*/  USHF.R.U32.HI UR17, URZ, UR17, UR14 ;  /* 0x00000011ff117299 */ /* 0x000fe4000801160e */
[----:B------:R-:W-:Y:S02]  /*2860*/  USEL UR4, UR39, UR4, !UP0 ;  /* 0x0000000427047287 */ /* 0x000fe4000c000000 */
[----:B------:R-:W-:-:S02]  /*2870*/  @UP3 USHF.R.U32.HI UR7, URZ, UR9, UR22 ;  /* 0x00000009ff073299 */ /* 0x000fc40008011616 */
[----:B------:R-:W-:Y:S02]  /*2880*/  UIMAD UR10, UR45, UR5, URZ ;  /* 0x000000052d0a72a4 */ /* 0x000fe4000f8e02ff */
[----:B------:R-:W-:Y:S02]  /*2890*/  USEL UR5, UR40, UR17, !UP2 ;  /* 0x0000001128057287 */ /* 0x000fe4000d000000 */
[----:B------:R-:W-:Y:S02]  /*28a0*/  UIMAD UR12, UR45, UR7, URZ ;  /* 0x000000072d0c72a4 */ /* 0x000fe4000f8e02ff */
[----:B------:R-:W-:Y:S02]  /*28b0*/  UISETP.GE.AND UP0, UPT, UR4, UR10, UPT ;  /* 0x0000000a0400728c */ /* 0x000fe4000bf06270 */
[----:B------:R-:W-:Y:S02]  /*28c0*/  UIMAD.WIDE.U32 UR10, UR4, UR8, URZ ;  /* 0x00000008040a72a5 */ /* 0x000fe4000f8e00ff */
[----:B------:R-:W-:-:S02]  /*28d0*/  UISETP.GE.OR UP0, UPT, UR5, UR12, UP0 ;  /* 0x0000000c0500728c */ /* 0x000fc40008706670 */
        /* <DEDUP_REMOVED lines=19> */
.L_x_40:
[----:B------:R-:W2:Y:S02]  /*2a10*/  LDCU UR4, c[0x0][0xb30] ;  /* 0x00016600ff0477ac */ /* 0x000ea40008000800 */
[----:B--2---:R-:W-:-:S09]  /*2a20*/  UISETP.NE.AND UP0, UPT, UR4, 0x1, UPT ;  /* 0x000000010400788c */ /* 0x004fd2000bf05270 */
[----:B------:R-:W-:Y:S05]  /*2a30*/  BRA.U UP0, `(.L_x_41) ;  /* 0x0000000100447547 */ /* 0x000fea000b800000 */
[----:B------:R-:W2:Y:S01]  /*2a40*/  LDCU.128 UR16, c[0x0][0xb10] ;  /* 0x00016200ff1077ac */ /* 0x000ea20008000c00 */
[----:B------:R-:W4:Y:S01]  /*2a50*/  LDCU UR10, c[0x0][0xb0c] ;  /* 0x00016180ff0a77ac */ /* 0x000f220008000800 */
[----:B------:R-:W1:Y:S01]  /*2a60*/  LDCU UR7, c[0x0][0xb20] ;  /* 0x00016400ff0777ac */ /* 0x000e620008000800 */
[----:B--2---:R-:W-:Y:S02]  /*2a70*/  UIMAD.WIDE.U32 UR8, UR40, UR16, URZ ;  /* 0x00000010280872a5 */ /* 0x004fe4000f8e00ff */
[----:B------:R-:W-:Y:S02]  /*2a80*/  UIMAD.WIDE.U32 UR4, UR39, UR19, URZ ;  /* 0x00000013270472a5 */ /* 0x000fe4000f8e00ff */
[----:B----4-:R-:W-:Y:S02]  /*2a90*/  UISETP.NE.AND UP2, UPT, UR10, 0x1, UPT ;  /* 0x000000010a00788c */ /* 0x010fe4000bf45270 */
[----:B------:R-:W-:Y:S01]  /*2aa0*/  UISETP.NE.AND UP0, UPT, UR18, 0x1, UPT ;  /* 0x000000011200788c */ /* 0x000fe2000bf05270 */
[----:B------:R-:W-:-:S02]  /*2ab0*/  UMOV UR8, UR9 ;  /* 0x0000000900087c82 */ /* 0x000fc40008000000 */
[----:B------:R-:W-:Y:S01]  /*2ac0*/  UMOV UR4, UR5 ;  /* 0x0000000500047c82 */ /* 0x000fe20008000000 */
[----:B------:R-:W-:Y:S02]  /*2ad0*/  USHF.R.U32.HI UR17, URZ, UR17, UR8 ;  /* 0x00000011ff117299 */ /* 0x000fe40008011608 */
[----:B-1----:R-:W-:Y:S02]  /*2ae0*/  USHF.R.U32.HI UR4, URZ, UR7, UR4 ;  /* 0x00000007ff047299 */ /* 0x002fe40008011604 */
[----:B------:R-:W-:Y:S02]  /*2af0*/  USEL UR5, UR40, UR17, !UP2 ;  /* 0x0000001128057287 */ /* 0x000fe4000d000000 */
[----:B------:R-:W-:-:S04]  /*2b00*/  USEL UR4, UR39, UR4, !UP0 ;  /* 0x0000000427047287 */ /* 0x000fc8000c000000 */
[----:B------:R-:W-:Y:S02]  /*2b10*/  UIADD3 UR7, UPT, UPT, UR5, -UR4, URZ ;  /* 0x8000000405077290 */ /* 0x000fe4000fffe0ff */
[----:B------:R-:W-:Y:S02]  /*2b20*/  UIADD3 UR4, UPT, UPT, -UR5, UR4, URZ ;  /* 0x0000000405047290 */ /* 0x000fe4000fffe1ff */
[----:B------:R-:W-:Y:S02]  /*2b30*/  UIMAD UR39, UR7, UR18, UR39 ;  /* 0x00000012072772a4 */ /* 0x000fe4000f8e0227 */
[----:B------:R-:W-:-:S12]  /*2b40*/  UIMAD UR40, UR4, UR10, UR40 ;  /* 0x0000000a042872a4 */ /* 0x000fd8000f8e0228 */
.L_x_41:
[----:B------:R-:W-:Y:S01]  /*2b50*/  VIADD R11, R11, 0x1 ;  /* 0x000000010b0b7836 */ /* 0x000fe20000000000 */
[----:B------:R-:W-:Y:S02]  /*2b60*/  R2UR UR5, R58 ;  /* 0x000000003a0572ca */ /* 0x000fe400000e0000 */
[----:B------:R-:W-:Y:S02]  /*2b70*/  R2UR UR4, R57 ;  /* 0x00000000390472ca */ /* 0x000fe400000e0000 */
[C---:B------:R-:W-:Y:S02]  /*2b80*/  ISETP.NE.AND P0, PT, R11.reuse, 0x2, PT ;  /* 0x000000020b00780c */ /* 0x040fe40003f05270 */
[----:B------:R-:W-:Y:S02]  /*2b90*/  PLOP3.LUT P1, PT, PT, PT, PT, 0x80, 0x8 ;  /* 0x000000000008781c */ /* 0x000fe40003f2f070 */
[----:B-1----:R-:W-:Y:S02]  /*2ba0*/  SEL R0, RZ, 0x1, P0 ;  /* 0x00000001ff007807 */ /* 0x002fe40000000000 */
[----:B------:R-:W-:-:S02]  /*2bb0*/  SEL R11, R11, RZ, P0 ;  /* 0x000000ff0b0b7207 */ /* 0x000fc40000000000 */
[----:B------:R-:W-:Y:S01]  /*2bc0*/  LOP3.LUT R10, R10, R0, RZ, 0x3c, !PT ;  /* 0x000000000a0a7212 */ /* 0x000fe200078e3cff */
[----:B------:R-:W-:Y:S02]  /*2bd0*/  UIADD3 UR20, UPT, UPT, UR40, UR5, URZ ;  /* 0x0000000528147290 */ /* 0x000fe4000fffe0ff */
[----:B------:R-:W-:Y:S01]  /*2be0*/  UIADD3 UR26, UPT, UPT, UR39, UR4, URZ ;  /* 0x00000004271a7290 */ /* 0x000fe2000fffe0ff */
[----:B------:R-:W-:Y:S11]  /*2bf0*/  BRA.U UP1, `(.L_x_42) ;  /* 0xfffffff101307547 */ /* 0x000ff6000b83ffff */
[----:B------:R-:W-:Y:S01]  /*2c00*/  UIADD3 UR13, UPT, UPT, UR13, 0x40, URZ ;  /* 0x000000400d0d7890 */ /* 0x000fe2000fffe0ff */
[----:B------:R-:W-:-:S03]  /*2c10*/  SHF.L.U32 R2, R12, 0x1f, RZ ;  /* 0x0000001f0c027819 */ /* 0x000fc600000006ff */
[----:B------:R-:W-:-:S09]  /*2c20*/  ULEA UR4, UR6, UR13, 0x3 ;  /* 0x0000000d06047291 */ /* 0x000fd2000f8e18ff */
[----:B------:R-:W1:Y:S02]  /*2c30*/  SYNCS.PHASECHK.TRANS64.TRYWAIT P0, [UR4], R2 ;  /* 0x00000002ff0075a7 */ /* 0x000e640008001104 */
[----:B-1----:R-:W-:Y:S05]  /*2c40*/  @!P0 BRA `(.L_x_43) ;  /* 0x0000008800988947 */ /* 0x002fea0003800000 */
.L_x_194:
[----:B------:R-:W-:-:S04]  /*2c50*/  UIADD3 UR4, UPT, UPT, UR6, 0x1, URZ ;  /* 0x0000000106047890 */ /* 0x000fc8000fffe0ff */
[----:B------:R-:W-:-:S04]  /*2c60*/  UISETP.NE.AND UP0, UPT, UR4, 0x8, UPT ;  /* 0x000000080400788c */ /* 0x000fc8000bf05270 */
[----:B------:R-:W-:Y:S02]  /*2c70*/  USEL UR6, URZ, 0x1, UP0 ;  /* 0x00000001ff067887 */ /* 0x000fe40008000000 */
[----:B------:R-:W-:-:S04]  /*2c80*/  USEL UR4, UR4, URZ, UP0 ;  /* 0x000000ff04047287 */ /* 0x000fc80008000000 */
[----:B------:R-:W-:Y:S01]  /*2c90*/  ULEA UR5, UR4, UR13, 0x3 ;  /* 0x0000000d04057291 */ /* 0x000fe2000f8e18ff */
[----:B-1----:R-:W-:-:S04]  /*2ca0*/  LOP3.LUT R2, R12, UR6, RZ, 0x3c, !PT ;  /* 0x000000060c027c12 */ /* 0x002fc8000f8e3cff */
[----:B------:R-:W-:-:S04]  /*2cb0*/  SHF.L.U32 R3, R2, 0x1f, RZ ;  /* 0x0000001f02037819 */ /* 0x000fc800000006ff */
[----:B------:R-:W1:Y:S02]  /*2cc0*/  SYNCS.PHASECHK.TRANS64.TRYWAIT P0, [UR5], R3 ;  /* 0x00000003ff0075a7 */ /* 0x000e640008001105 */
[----:B-1----:R-:W-:Y:S05]  /*2cd0*/  @!P0 BRA `(.L_x_44) ;  /* 0x00000088008c8947 */ /* 0x002fea0003800000 */
.L_x_196:
[----:B------:R-:W-:-:S04]  /*2ce0*/  UIADD3 UR4, UPT, UPT, UR4, 0x1, URZ ;  /* 0x0000000104047890 */ /* 0x000fc8000fffe0ff */
[----:B------:R-:W-:-:S04]  /*2cf0*/  UISETP.NE.AND UP0, UPT, UR4, 0x8, UPT ;  /* 0x000000080400788c */ /* 0x000fc8000bf05270 */
[----:B------:R-:W-:Y:S02]  /*2d00*/  USEL UR6, URZ, 0x1, UP0 ;  /* 0x00000001ff067887 */ /* 0x000fe40008000000 */
[----:B------:R-:W-:-:S04]  /*2d10*/  USEL UR4, UR4, URZ, UP0 ;  /* 0x000000ff04047287 */ /* 0x000fc80008000000 */
[----:B------:R-:W-:Y:S01]  /*2d20*/  ULEA UR5, UR4, UR13, 0x3 ;  /* 0x0000000d04057291 */ /* 0x000fe2000f8e18ff */
[----:B------:R-:W-:-:S04]  /*2d30*/  LOP3.LUT R2, R2, UR6, RZ, 0x3c, !PT ;  /* 0x0000000602027c12 */ /* 0x000fc8000f8e3cff */
[----:B-1----:R-:W-:-:S04]  /*2d40*/  SHF.L.U32 R3, R2, 0x1f, RZ ;  /* 0x0000001f02037819 */ /* 0x002fc800000006ff */
[----:B------:R-:W1:Y:S02]  /*2d50*/  SYNCS.PHASECHK.TRANS64.TRYWAIT P0, [UR5], R3 ;  /* 0x00000003ff0075a7 */ /* 0x000e640008001105 */
[----:B-1----:R-:W-:Y:S05]  /*2d60*/  @!P0 BRA `(.L_x_45) ;  /* 0x0000008800808947 */ /* 0x002fea0003800000 */
.L_x_198:
        /* <DEDUP_REMOVED lines=9> */
.L_x_200:
        /* <DEDUP_REMOVED lines=9> */
.L_x_202:
        /* <DEDUP_REMOVED lines=9> */
.L_x_204:
        /* <DEDUP_REMOVED lines=9> */
.L_x_206:
[----:B------:R-:W-:-:S04]  /*2fb0*/  UIADD3 UR4, UPT, UPT, UR4, 0x1, URZ ;  /* 0x0000000104047890 */ /* 0x000fc8000fffe0ff */
[----:B------:R-:W-:-:S04]  /*2fc0*/  UISETP.NE.AND UP0, UPT, UR4, 0x8, UPT ;  /* 0x000000080400788c */ /* 0x000fc8000bf05270 */
[----:B------:R-:W-:Y:S02]  /*2fd0*/  USEL UR5, URZ, 0x1, UP0 ;  /* 0x00000001ff057887 */ /* 0x000fe40008000000 */
[----:B------:R-:W-:-:S04]  /*2fe0*/  USEL UR4, UR4, URZ, UP0 ;  /* 0x000000ff04047287 */ /* 0x000fc80008000000 */
[----:B------:R-:W-:Y:S01]  /*2ff0*/  ULEA UR4, UR4, UR13, 0x3 ;  /* 0x0000000d04047291 */ /* 0x000fe2000f8e18ff */
[----:B------:R-:W-:-:S04]  /*3000*/  LOP3.LUT R2, R2, UR5, RZ, 0x3c, !PT ;  /* 0x0000000502027c12 */ /* 0x000fc8000f8e3cff */
[----:B------:R-:W-:Y:S01]  /*3010*/  SHF.L.U32 R2, R2, 0x1f, RZ ;  /* 0x0000001f02027819 */ /* 0x000fe200000006ff */
[----:B-1----:R-:W-:-:S07]  /*3020*/  IMAD.U32 R0, RZ, RZ, UR4 ;  /* 0x00000004ff007e24 */ /* 0x002fce000f8e00ff */
.L_x_50:
[----:B-1----:R1:W2:Y:S02]  /*3030*/  SYNCS.PHASECHK.TRANS64.TRYWAIT P0, [R0+URZ], R2 ;  /* 0x00000002000075a7 */ /* 0x0022a400080011ff */
[----:B--2---:R-:W-:Y:S05]  /*3040*/  @!P0 NANOSLEEP.SYNCS 0x989680 ;  /* 0x009896800000895d */ /* 0x004fea0003900000 */
[----:B------:R-:W2:Y:S02]  /*3050*/  @!P0 SYNCS.PHASECHK.TRANS64 P0, [R0+URZ], R2 ;  /* 0x00000002000085a7 */ /* 0x000ea400080010ff */
[----:B--23--:R-:W-:Y:S05]  /*3060*/  @P0 EXIT ;  /* 0x000000000000094d */ /* 0x00cfea0003800000 */
[----:B------:R-:W-:Y:S05]  /*3070*/  BRA `(.L_x_50) ;  /* 0xfffffffc00ec7947 */ /* 0x000fea000383ffff */
.L_x_22:
[----:B------:R-:W2:Y:S02]  /*3080*/  S2UR UR4, SR_CgaCtaId ;  /* 0x00000000000479c3 */ /* 0x000ea40000008800 */
[----:B--2---:R-:W-:-:S04]  /*3090*/  UISETP.NE.AND UP0, UPT, UR4, URZ, UPT ;  /* 0x000000ff0400728c */ /* 0x004fc8000bf05270 */
[----:B------:R-:W-:-:S09]  /*30a0*/  UISETP.NE.OR UP0, UPT, UR22, 0x1, UP0 ;  /* 0x000000011600788c */ /* 0x000fd20008705670 */
[----:B------:R-:W-:Y:S05]  /*30b0*/  BRA.U UP0, `(.L_x_51) ;  /* 0x00000005004c7547 */ /* 0x000fea000b800000 */
[----:B------:R-:W2:Y:S01]  /*30c0*/  S2UR UR5, SR_CgaCtaId ;  /* 0x00000000000579c3 */ /* 0x000ea20000008800 */
[----:B------:R-:W-:Y:S01]  /*30d0*/  UMOV UR4, 0x400 ;  /* 0x0000040000047882 */ /* 0x000fe20000000000 */
[----:B------:R-:W-:Y:S01]  /*30e0*/  ISETP.GE.U32.AND P2, PT, R0, 0x8, PT ;  /* 0x000000080000780c */ /* 0x000fe20003f46070 */
[----:B------:R-:W-:Y:S01]  /*30f0*/  IMAD.MOV.U32 R12, RZ, RZ, 0x1 ;  /* 0x00000001ff0c7424 */ /* 0x000fe200078e00ff */
[----:B------:R-:W-:Y:S02]  /*3100*/  CS2R R10, SRZ ;  /* 0x00000000000a7805 */ /* 0x000fe4000001ff00 */
[----:B------:R-:W-:Y:S01]  /*3110*/  CS2R R8, SRZ ;  /* 0x0000000000087805 */ /* 0x000fe2000001ff00 */
[----:B--2---:R-:W-:-:S03]  /*3120*/  ULEA UR6, UR5, UR4, 0x18 ;  /* 0x0000000405067291 */ /* 0x004fc6000f8ec0ff */
[----:B------:R-:W-:-:S09]  /*3130*/  UMOV UR5, URZ ;  /* 0x000000ff00057c82 */ /* 0x000fd20008000000 */
.L_x_55:
[----:B------:R-:W-:Y:S02]  /*3140*/  LEA R2, R8, UR6, 0x3 ;  /* 0x0000000608027c11 */ /* 0x000fe4000f8e18ff */
[----:B------:R-:W-:-:S03]  /*3150*/  SHF.L.U32 R4, R9, 0x1f, RZ ;  /* 0x0000001f09047819 */ /* 0x000fc600000006ff */
[----:B------:R-:W-:Y:S01]  /*3160*/  VIADD R5, R2, 0x140 ;  /* 0x0000014002057836 */ /* 0x000fe20000000000 */
[----:B------:R-:W2:Y:S02]  /*3170*/  SYNCS.PHASECHK.TRANS64.TRYWAIT P0, [R2+URZ+0x130], R4 ;  /* 0x00013004020075a7 */ /* 0x000ea400080011ff */
[----:B--2---:R-:W-:Y:S05]  /*3180*/  @!P0 BRA `(.L_x_52) ;  /* 0x0000008400f08947 */ /* 0x004fea0003800000 */
.L_x_207:
[----:B------:R-:W-:Y:S01]  /*3190*/  ULEA UR4, UR5, UR6, 0x3 ;  /* 0x0000000605047291 */ /* 0x000fe2000f8e18ff */
[----:B--2---:R-:W-:Y:S01]  /*31a0*/  PRMT R2, RZ, 0x654, R5 ;  /* 0x00000654ff027816 */ /* 0x004fe20000000005 */
[----:B------:R-:W-:Y:S01]  /*31b0*/  @!P2 IMAD.MOV.U32 R4, RZ, RZ, 0x10 ;  /* 0x00000010ff04a424 */ /* 0x000fe200078e00ff */
[----:B------:R-:W-:Y:S01]  /*31c0*/  SHF.L.U32 R5, R12, 0x1f, RZ ;  /* 0x0000001f0c057819 */ /* 0x000fe200000006ff */
[----:B------:R-:W-:Y:S01]  /*31d0*/  UIADD3 UR7, UPT, UPT, UR4, 0xd0, URZ ;  /* 0x000000d004077890 */ /* 0x000fe2000fffe0ff */
[----:B------:R2:W-:Y:S05]  /*31e0*/  SYNCS.ARRIVE.TRANS64.RED.A1T0 RZ, [R2+URZ], RZ ;  /* 0x000000ff02ff79a7 */ /* 0x0005ea00081004ff */
[----:B------:R-:W-:Y:S01]  /*31f0*/  IMAD.U32 R6, RZ, RZ, UR7 ;  /* 0x00000007ff067e24 */ /* 0x000fe2000f8e00ff */
[----:B------:R-:W3:Y:S04]  /*3200*/  SYNCS.PHASECHK.TRANS64.TRYWAIT P0, [UR4+0xe0], R5 ;  /* 0x0000e005ff0075a7 */ /* 0x000ee80008001104 */
[----:B------:R-:W-:Y:S01]  /*3210*/  PRMT R6, R0, 0x654, R6 ;  /* 0x0000065400067816 */ /* 0x000fe20000000006 */
[----:B--23--:R-:W-:Y:S06]  /*3220*/  @!P0 BRA `(.L_x_53) ;  /* 0x0000008400dc8947 */ /* 0x00cfec0003800000 */
.L_x_209:
[----:B------:R-:W-:Y:S01]  /*3230*/  ULEA UR8, UR5, UR6, 0x4 ;  /* 0x0000000605087291 */ /* 0x000fe2000f8e20ff */
[----:B------:R-:W-:Y:S01]  /*3240*/  SEL R3, R6, R3, !P2 ;  /* 0x0000000306037207 */ /* 0x000fe20005000000 */
[----:B------:R-:W-:Y:S01]  /*3250*/  UIADD3 UR9, UPT, UPT, UR4, 0xd0, URZ ;  /* 0x000000d004097890 */ /* 0x000fe2000fffe0ff */
[----:B--2---:R-:W-:Y:S01]  /*3260*/  LEA R2, R11, UR6, 0x3 ;  /* 0x000000060b027c11 */ /* 0x004fe2000f8e18ff */
[----:B------:R-:W-:Y:S01]  /*3270*/  UIADD3 UR8, UPT, UPT, UR8, 0x160, URZ ;  /* 0x0000016008087890 */ /* 0x000fe2000fffe0ff */
[----:B------:R2:W-:Y:S01]  /*3280*/  @!P2 SYNCS.ARRIVE.TRANS64.RED RZ, [R3+URZ], R4 ;  /* 0x0000000403ffa9a7 */ /* 0x0005e200080004ff */
[----:B------:R-:W-:Y:S01]  /*3290*/  UIADD3 UR4, UPT, UPT, UR5, 0x1, URZ ;  /* 0x0000000105047890 */ /* 0x000fe2000fffe0ff */
[----:B------:R-:W-:-:S03]  /*32a0*/  VIADD R8, R8, 0x1 ;  /* 0x0000000108087836 */ /* 0x000fc60000000000 */
[----:B------:R-:W-:Y:S02]  /*32b0*/  UISETP.NE.AND UP0, UPT, UR4, 0x2, UPT ;  /* 0x000000020400788c */ /* 0x000fe4000bf05270 */
[----:B------:R-:W-:Y:S01]  /*32c0*/  ISETP.NE.AND P0, PT, R8, 0x2, PT ;  /* 0x000000020800780c */ /* 0x000fe20003f05270 */
[----:B------:R-:W-:Y:S06]  /*32d0*/  UGETNEXTWORKID.BROADCAST [UR8], [UR9] ;  /* 0x00000000080073ca */ /* 0x000fec0008000100 */
[----:B------:R-:W-:Y:S02]  /*32e0*/  USEL UR7, URZ, 0x1, UP0 ;  /* 0x00000001ff077887 */ /* 0x000fe40008000000 */
[----:B------:R-:W-:-:S04]  /*32f0*/  USEL UR5, UR4, URZ, UP0 ;  /* 0x000000ff04057287 */ /* 0x000fc80008000000 */
[----:B------:R-:W-:Y:S02]  /*3300*/  LOP3.LUT R12, R12, UR7, RZ, 0x3c, !PT ;  /* 0x000000070c0c7c12 */ /* 0x000fe4000f8e3cff */
[----:B--2---:R-:W-:-:S04]  /*3310*/  SHF.L.U32 R4, R10, 0x1f, RZ ;  /* 0x0000001f0a047819 */ /* 0x004fc800000006ff */
[----:B------:R-:W2:Y:S02]  /*3320*/  SYNCS.PHASECHK.TRANS64.TRYWAIT P1, [R2+URZ+0xd0], R4 ;  /* 0x0000d004020075a7 */ /* 0x000ea400080211ff */
[----:B--2---:R-:W-:Y:S05]  /*3330*/  @!P1 BRA `(.L_x_54) ;  /* 0x0000008400b09947 */ /* 0x004fea0003800000 */
.L_x_210:
[C---:B--2---:R-:W-:Y:S01]  /*3340*/  LEA R4, R11.reuse, UR6, 0x4 ;  /* 0x000000060b047c11 */ /* 0x044fe2000f8e20ff */
[----:B------:R-:W-:Y:S01]  /*3350*/  VIADD R2, R2, 0xe0 ;  /* 0x000000e002027836 */ /* 0x000fe20000000000 */
[----:B------:R-:W-:Y:S01]  /*3360*/  SEL R8, R8, RZ, P0 ;  /* 0x000000ff08087207 */ /* 0x000fe20000000000 */
[----:B------:R-:W-:-:S03]  /*3370*/  VIADD R11, R11, 0x1 ;  /* 0x000000010b0b7836 */ /* 0x000fc60000000000 */
[----:B------:R-:W2:Y:S01]  /*3380*/  LDS.128 R4, [R4+0x160] ;  /* 0x0001600004047984 */ /* 0x000ea20000000c00 */
[----:B------:R-:W-:Y:S02]  /*3390*/  PRMT R2, RZ, 0x654, R2 ;  /* 0x00000654ff027816 */ /* 0x000fe40000000002 */
[C---:B------:R-:W-:Y:S01]  /*33a0*/  ISETP.NE.AND P1, PT, R11.reuse, 0x2, PT ;  /* 0x000000020b00780c */ /* 0x040fe20003f25270 */
[----:B------:R-:W-:Y:S01]  /*33b0*/  @!PT LDS RZ, [RZ] ;  /* 0x00000000fffff984 */ /* 0x000fe20000000800 */
[----:B------:R-:W-:Y:S01]  /*33c0*/  @!PT LDS RZ, [RZ] ;  /* 0x00000000fffff984 */ /* 0x000fe20000000800 */
[----:B------:R-:W-:Y:S01]  /*33d0*/  @!PT LDS RZ, [RZ] ;  /* 0x00000000fffff984 */ /* 0x000fe20000000800 */
[----:B------:R-:W-:Y:S01]  /*33e0*/  @!PT LDS RZ, [RZ] ;  /* 0x00000000fffff984 */ /* 0x000fe20000000800 */
[----:B------:R3:W-:Y:S06]  /*33f0*/  MEMBAR.ALL.CTA ;  /* 0x0000000000007992 */ /* 0x0007ec0000008000 */
[----:B---3--:R-:W3:Y:S01]  /*3400*/  FENCE.VIEW.ASYNC.S ;  /* 0x00000000000073c6 */ /* 0x008ee20000000000 */
[----:B------:R-:W-:Y:S01]  /*3410*/  SEL R11, R11, RZ, P1 ;  /* 0x000000ff0b0b7207 */ /* 0x000fe20000800000 */
[----:B---3--:R3:W-:Y:S01]  /*3420*/  SYNCS.ARRIVE.TRANS64.RED.A1T0 RZ, [R2+URZ], RZ ;  /* 0x000000ff02ff79a7 */ /* 0x0087e200081004ff */
[----:B--2---:R-:W-:-:S02]  /*3430*/  LOP3.LUT P3, RZ, R6, 0x1, RZ, 0xc0, !PT ;  /* 0x0000000106ff7812 */ /* 0x004fc4000786c0ff */
[----:B------:R-:W-:-:S04]  /*3440*/  SEL R4, RZ, 0x1, P1 ;  /* 0x00000001ff047807 */ /* 0x000fc80000800000 */
[----:B------:R-:W-:Y:S02]  /*3450*/  LOP3.LUT R10, R10, R4, RZ, 0x3c, !PT ;  /* 0x000000040a0a7212 */ /* 0x000fe400078e3cff */
[----:B---3--:R-:W-:-:S04]  /*3460*/  SEL R2, RZ, 0x1, P0 ;  /* 0x00000001ff027807 */ /* 0x008fc80000000000 */
[----:B------:R-:W-:Y:S01]  /*3470*/  LOP3.LUT R9, R9, R2, RZ, 0x3c, !PT ;  /* 0x0000000209097212 */ /* 0x000fe200078e3cff */
[----:B------:R-:W-:Y:S06]  /*3480*/  @P3 BRA `(.L_x_55) ;  /* 0xfffffffc002c3947 */ /* 0x000fec000383ffff */
[----:B------:R-:W-:Y:S01]  /*3490*/  ULEA UR4, UR5, UR6, 0x3 ;  /* 0x0000000605047291 */ /* 0x000fe2000f8e18ff */
[----:B------:R-:W-:-:S08]  /*34a0*/  SHF.L.U32 R2, R12, 0x1f, RZ ;  /* 0x0000001f0c027819 */ /* 0x000fd000000006ff */
[----:B------:R-:W2:Y:S02]  /*34b0*/  SYNCS.PHASECHK.TRANS64 P0, [UR4+0xe0], R2 ;  /* 0x0000e002ff0075a7 */ /* 0x000ea40008001004 */
[----:B--2---:R-:W-:Y:S05]  /*34c0*/  @P0 BRA `(.L_x_56) ;  /* 0x0000000000080947 */ /* 0x004fea0003800000 */
[----:B------:R-:W2:Y:S02]  /*34d0*/  SYNCS.PHASECHK.TRANS64.TRYWAIT P0, [UR4+0xe0], R2 ;  /* 0x0000e002ff0075a7 */ /* 0x000ea40008001104 */
[----:B--2---:R-:W-:Y:S05]  /*34e0*/  @!P0 BRA `(.L_x_57) ;  /* 0x0000008400588947 */ /* 0x004fea0003800000 */
.L_x_56:
[----:B------:R-:W-:-:S04]  /*34f0*/  UIADD3 UR7, UPT, UPT, UR5, 0x1, URZ ;  /* 0x0000000105077890 */ /* 0x000fc8000fffe0ff */
[----:B------:R-:W-:-:S04]  /*3500*/  UISETP.NE.AND UP0, UPT, UR7, 0x2, UPT ;  /* 0x000000020700788c */ /* 0x000fc8000bf05270 */
[----:B------:R-:W-:Y:S02]  /*3510*/  USEL UR8, URZ, 0x1, UP0 ;  /* 0x00000001ff087887 */ /* 0x000fe40008000000 */
[----:B------:R-:W-:-:S04]  /*3520*/  USEL UR7, UR7, URZ, UP0 ;  /* 0x000000ff07077287 */ /* 0x000fc80008000000 */
[----:B------:R-:W-:Y:S01]  /*3530*/  ULEA UR7, UR7, UR6, 0x3 ;  /* 0x0000000607077291 */ /* 0x000fe2000f8e18ff */
[----:B--2---:R-:W-:-:S04]  /*3540*/  LOP3.LUT R2, R12, UR8, RZ, 0x3c, !PT ;  /* 0x000000080c027c12 */ /* 0x004fc8000f8e3cff */
[----:B------:R-:W-:-:S04]  /*3550*/  SHF.L.U32 R0, R2, 0x1f, RZ ;  /* 0x0000001f02007819 */ /* 0x000fc800000006ff */
[----:B------:R-:W2:Y:S02]  /*3560*/  SYNCS.PHASECHK.TRANS64 P0, [UR7+0xe0], R0 ;  /* 0x0000e000ff0075a7 */ /* 0x000ea40008001007 */
[----:B-12---:R-:W-:Y:S05]  /*3570*/  @P0 EXIT ;  /* 0x000000000000094d */ /* 0x006fea0003800000 */
[----:B------:R-:W-:Y:S02]  /*3580*/  SHF.L.U32 R2, R2, 0x1f, RZ ;  /* 0x0000001f02027819 */ /* 0x000fe400000006ff */
[----:B------:R-:W-:-:S07]  /*3590*/  MOV R0, UR7 ;  /* 0x0000000700007c02 */ /* 0x000fce0008000f00 */
.L_x_58:
[----:B-1----:R1:W2:Y:S02]  /*35a0*/  SYNCS.PHASECHK.TRANS64.TRYWAIT P0, [R0+URZ+0xe0], R2 ;  /* 0x0000e002000075a7 */ /* 0x0022a400080011ff */
[----:B--2---:R-:W-:Y:S05]  /*35b0*/  @!P0 NANOSLEEP.SYNCS 0x989680 ;  /* 0x009896800000895d */ /* 0x004fea0003900000 */
[----:B------:R-:W2:Y:S02]  /*35c0*/  @!P0 SYNCS.PHASECHK.TRANS64 P0, [R0+URZ+0xe0], R2 ;  /* 0x0000e002000085a7 */ /* 0x000ea400080010ff */
[----:B--2---:R-:W-:Y:S05]  /*35d0*/  @P0 EXIT ;  /* 0x000000000000094d */ /* 0x004fea0003800000 */
[----:B------:R-:W-:Y:S05]  /*35e0*/  BRA `(.L_x_58) ;  /* 0xfffffffc00ec7947 */ /* 0x000fea000383ffff */
.L_x_51:
[----:B------:R-:W-:Y:S05]  /*35f0*/  BRA.U UP6, `(.L_x_59) ;  /* 0x0000001106dc7547 */ /* 0x000fea000b800000 */
[----:B------:R-:W2:Y:S01]  /*3600*/  S2UR UR7, SR_CgaCtaId ;  /* 0x00000000000779c3 */ /* 0x000ea20000008800 */
[----:B------:R-:W-:Y:S01]  /*3610*/  UMOV UR4, 0x40 ;  /* 0x0000004000047882 */ /* 0x000fe20000000000 */
[----:B------:R-:W-:Y:S01]  /*3620*/  NOP ;  /* 0x0000000000007918 */ /* 0x000fe20000000000 */
[----:B------:R-:W-:Y:S01]  /*3630*/  UMOV UR6, 0x400 ;  /* 0x0000040000067882 */ /* 0x000fe20000000000 */
[----:B--2---:R-:W-:Y:S02]  /*3640*/  ULEA UR5, UR7, UR4, 0x18 ;  /* 0x0000000407057291 */ /* 0x004fe4000f8ec0ff */
[----:B------:R-:W-:-:S07]  /*3650*/  ULEA UR6, UR7, UR6, 0x18 ;  /* 0x0000000607067291 */ /* 0x000fce000f8ec0ff */
[----:B------:R-:W2:Y:S02]  /*3660*/  LDS.U8 R0, [UR5+0x1c] ;  /* 0x00001c05ff007984 */ /* 0x000ea40008000000 */
[----:B--2---:R-:W-:-:S13]  /*3670*/  ISETP.NE.AND P0, PT, R0, RZ, PT ;  /* 0x000000ff0000720c */ /* 0x004fda0003f05270 */
[----:B------:R-:W-:Y:S05]  /*3680*/  @P0 BRA `(.L_x_60) ;  /* 0x0000000400080947 */ /* 0x000fea0003800000 */
[----:B------:R-:W-:Y:S02]  /*3690*/  UISETP.NE.U32.AND UP1, UPT, UR47, 0x1, UPT ;  /* 0x000000012f00788c */ /* 0x000fe4000bf25070 */
[----:B------:R-:W-:-:S07]  /*36a0*/  UIADD3 UR7, UPT, UPT, UR5, 0x8, URZ ;  /* 0x0000000805077890 */ /* 0x000fce000fffe0ff */
[----:B------:R-:W-:Y:S05]  /*36b0*/  BRA.U !UP1, `(.L_x_61) ;  /* 0x00000001099c7547 */ /* 0x000fea000b800000 */
[----:B------:R-:W-:Y:S01]  /*36c0*/  ELECT P0, URZ, PT ;  /* 0x0000000000ff782f */ /* 0x000fe20003800000 */
[----:B------:R-:W-:-:S12]  /*36d0*/  BSSY B0, `(.L_x_61) ;  /* 0x0000025000007945 */ /* 0x000fd80003800000 */
[----:B------:R-:W-:Y:S05]  /*36e0*/  @!P0 BRA `(.L_x_62) ;  /* 0x00000000008c8947 */ /* 0x000fea0003800000 */
[----:B------:R-:W-:-:S05]  /*36f0*/  UMOV UR4, 0x10 ;  /* 0x0000001000047882 */ /* 0x000fca0000000000 */
[----:B------:R-:W-:Y:S04]  /*3700*/  DEPBAR.LE SB2, 0x36 ;  /* 0x0000ad800000791a */ /* 0x000fe80000000000 */
[----:B------:R-:W2:Y:S02]  /*3710*/  UTCATOMSWS.2CTA.FIND_AND_SET.ALIGN UP0, UR4, UR4 ;  /* 0x00000004000475e3 */ /* 0x000ea40008200800 */
[----:B--2---:R-:W-:Y:S01]  /*3720*/  MOV R10, UR4 ;  /* 0x00000004000a7c02 */ /* 0x004fe20008000f00 */
[----:B------:R-:W-:Y:S06]  /*3730*/  BRA.U UP0, `(.L_x_63) ;  /* 0x0000000100187547 */ /* 0x000fec000b800000 */
.L_x_64:
[----:B------:R-:W-:Y:S05]  /*3740*/  NANOSLEEP 0x64 ;  /* 0x000000640000795d */ /* 0x000fea0003800000 */
[----:B------:R-:W-:-:S05]  /*3750*/  UMOV UR4, 0x10 ;  /* 0x0000001000047882 */ /* 0x000fca0000000000 */
[----:B------:R-:W-:Y:S04]  /*3760*/  DEPBAR.LE SB2, 0x36 ;  /* 0x0000ad800000791a */ /* 0x000fe80000000000 */
[----:B------:R-:W2:Y:S02]  /*3770*/  UTCATOMSWS.2CTA.FIND_AND_SET.ALIGN UP0, UR4, UR4 ;  /* 0x00000004000475e3 */ /* 0x000ea40008200800 */
[----:B--2---:R-:W-:Y:S01]  /*3780*/  MOV R10, UR4 ;  /* 0x00000004000a7c02 */ /* 0x004fe20008000f00 */
[----:B------:R-:W-:Y:S05]  /*3790*/  BRA.U !UP0, `(.L_x_64) ;  /* 0xfffffffd08e87547 */ /* 0x000fea000b83ffff */
.L_x_63:
[----:B------:R-:W2:Y:S01]  /*37a0*/  LDS R6, [UR5+0x10] ;  /* 0x00001005ff067984 */ /* 0x000ea20008000800 */
[----:B------:R-:W-:Y:S01]  /*37b0*/  IMAD.U32 R0, RZ, RZ, UR6 ;  /* 0x00000006ff007e24 */ /* 0x000fe2000f8e00ff */
[----:B------:R-:W-:-:S03]  /*37c0*/  MOV R4, UR46 ;  /* 0x0000002e00047c02 */ /* 0x000fc60008000f00 */
[----:B------:R-:W-:Y:S01]  /*37d0*/  VIADD R0, R0, 0x180 ;  /* 0x0000018000007836 */ /* 0x000fe20000000000 */
[----:B--2---:R-:W-:-:S04]  /*37e0*/  SHF.L.U32 R6, R6, 0x1f, RZ ;  /* 0x0000001f06067819 */ /* 0x004fc800000006ff */
[----:B------:R-:W2:Y:S02]  /*37f0*/  SYNCS.PHASECHK.TRANS64.TRYWAIT P0, [UR5+0x8], R6 ;  /* 0x00000806ff0075a7 */ /* 0x000ea40008001105 */
[----:B--2---:R-:W-:Y:S05]  /*3800*/  @P0 BRA `(.L_x_65) ;  /* 0x0000000000080947 */ /* 0x004fea0003800000 */
[----:B------:R-:W2:Y:S02]  /*3810*/  SYNCS.PHASECHK.TRANS64.TRYWAIT P0, [UR5+0x8], R6 ;  /* 0x00000806ff0075a7 */ /* 0x000ea40008001105 */
[----:B--2---:R-:W-:Y:S05]  /*3820*/  @!P0 BRA `(.L_x_66) ;  /* 0x0000008000a08947 */ /* 0x004fea0003800000 */
.L_x_65:
[----:B------:R-:W-:Y:S01]  /*3830*/  PRMT R4, R4, 0x654, R0 ;  /* 0x0000065404047816 */ /* 0x000fe20000000000 */
[----:B------:R-:W-:Y:S01]  /*3840*/  HFMA2 R0, -RZ, RZ, 0, 5.9604644775390625e-08 ;  /* 0x00000001ff007431 */ /* 0x000fe200000001ff */
[----:B------:R-:W-:Y:S01]  /*3850*/  UPRMT UR4, UR46, 0x654, UR7 ;  /* 0x000006542e047896 */ /* 0x000fe20008000007 */
[----:B------:R-:W-:Y:S02]  /*3860*/  IMAD.MOV.U32 R8, RZ, RZ, 0xffff ;  /* 0x0000ffffff087424 */ /* 0x000fe400078e00ff */
[----:B--2---:R-:W-:Y:S02]  /*3870*/  IMAD.MOV.U32 R6, RZ, RZ, 0x4 ;  /* 0x00000004ff067424 */ /* 0x004fe400078e00ff */
[----:B------:R-:W-:Y:S01]  /*3880*/  IMAD.SHL.U32 R9, R10, 0x20, RZ ;  /* 0x000000200a097824 */ /* 0x000fe200078e00ff */
[----:B------:R-:W-:Y:S02]  /*3890*/  MOV R5, UR4 ;  /* 0x0000000400057c02 */ /* 0x000fe40008000f00 */
[-C--:B------:R-:W-:Y:S01]  /*38a0*/  SHF.L.U32 R8, R8, R10.reuse, RZ ;  /* 0x0000000a08087219 */ /* 0x080fe200000006ff */
[----:B------:R2:W-:Y:S01]  /*38b0*/  SYNCS.ARRIVE.TRANS64.RED RZ, [UR4], R6 ;  /* 0x00000006ffff79a7 */ /* 0x0005e20008000404 */
[----:B------:R-:W-:Y:S01]  /*38c0*/  SHF.L.U32 R7, R0, R10, RZ ;  /* 0x0000000a00077219 */ /* 0x000fe200000006ff */
[----:B------:R2:W-:Y:S04]  /*38d0*/  STS [UR6+0x180], R9 ;  /* 0x00018009ff007988 */ /* 0x0005e80008000806 */
[----:B------:R2:W-:Y:S04]  /*38e0*/  STAS [R4.64], R10 ;  /* 0x0000000a04007dbd */ /* 0x0005e8000c0008ff */
[----:B------:R2:W-:Y:S04]  /*38f0*/  ATOMS.OR RZ, [UR5+0x14], R8 ;  /* 0x00001408ffff798c */ /* 0x0005e8000b000005 */
[----:B------:R2:W-:Y:S04]  /*3900*/  ATOMS.OR RZ, [UR5+0x18], R7 ;  /* 0x00001807ffff798c */ /* 0x0005e8000b000005 */
[----:B------:R2:W-:Y:S02]  /*3910*/  ATOMS.XOR RZ, [UR5+0x10], R0 ;  /* 0x00001000ffff798c */ /* 0x0005e4000b800005 */
.L_x_62:
[----:B-1----:R-:W-:Y:S05]  /*3920*/  BSYNC B0 ;  /* 0x0000000000007941 */ /* 0x002fea0003800000 */
.L_x_61:
[----:B------:R-:W-:Y:S05]  /*3930*/  BRA.U UP1, `(.L_x_67) ;  /* 0x00000001016c7547 */ /* 0x000fea000b800000 */
[----:B------:R-:W-:-:S03]  /*3940*/  UMOV UR4, 0xffffffff ;  /* 0xffffffff00047882 */ /* 0x000fc60000000000 */
[----:B------:R-:W-:Y:S05]  /*3950*/  BRA.DIV UR4, `(.L_x_68) ;  /* 0x00000082046c7947 */ /* 0x000fea000b800000 */
[----:B------:R-:W-:-:S13]  /*3960*/  ELECT P0, URZ, PT ;  /* 0x0000000000ff782f */ /* 0x000fda0003800000 */
.L_x_214:
[----:B------:R-:W-:Y:S05]  /*3970*/  @!P0 BRA `(.L_x_67) ;  /* 0x00000000005c8947 */ /* 0x000fea0003800000 */
[----:B--2---:R-:W2:Y:S02]  /*3980*/  LDS R4, [UR5+0x10] ;  /* 0x00001005ff047984 */ /* 0x004ea40008000800 */
[----:B--2---:R-:W-:-:S04]  /*3990*/  SHF.L.U32 R4, R4, 0x1f, RZ ;  /* 0x0000001f04047819 */ /* 0x004fc800000006ff */
[----:B------:R-:W2:Y:S02]  /*39a0*/  SYNCS.PHASECHK.TRANS64.TRYWAIT P0, [UR5+0x8], R4 ;  /* 0x00000804ff0075a7 */ /* 0x000ea40008001105 */
[----:B--2---:R-:W-:Y:S05]  /*39b0*/  @P0 BRA `(.L_x_69) ;  /* 0x0000000000080947 */ /* 0x004fea0003800000 */
[----:B------:R-:W2:Y:S02]  /*39c0*/  SYNCS.PHASECHK.TRANS64.TRYWAIT P0, [UR5+0x8], R4 ;  /* 0x00000804ff0075a7 */ /* 0x000ea40008001105 */
[----:B--2---:R-:W-:Y:S05]  /*39d0*/  @!P0 BRA `(.L_x_70) ;  /* 0x0000008000708947 */ /* 0x004fea0003800000 */
.L_x_69:
[----:B------:R-:W3:Y:S01]  /*39e0*/  LDS R6, [UR6+0x180] ;  /* 0x00018006ff067984 */ /* 0x000ee20008000800 */
[----:B--2---:R-:W-:Y:S02]  /*39f0*/  HFMA2 R0, -RZ, RZ, 0, 5.9604644775390625e-08 ;  /* 0x00000001ff007431 */ /* 0x004fe400000001ff */
[----:B------:R-:W-:Y:S01]  /*3a00*/  IMAD.MOV.U32 R4, RZ, RZ, 0xffff ;  /* 0x0000ffffff047424 */ /* 0x000fe200078e00ff */
[----:B------:R-:W-:Y:S01]  /*3a10*/  UPRMT UR4, UR46, 0x654, UR7 ;  /* 0x000006542e047896 */ /* 0x000fe20008000007 */
[----:B---3--:R-:W-:-:S03]  /*3a20*/  IMAD.SHL.U32 R5, R6, 0x20, RZ ;  /* 0x0000002006057824 */ /* 0x008fc600078e00ff */
[-C--:B------:R-:W-:Y:S02]  /*3a30*/  SHF.L.U32 R4, R4, R6.reuse, RZ ;  /* 0x0000000604047219 */ /* 0x080fe400000006ff */
[----:B------:R-:W-:Y:S01]  /*3a40*/  SHF.L.U32 R6, R0, R6, RZ ;  /* 0x0000000600067219 */ /* 0x000fe200000006ff */
[----:B------:R3:W-:Y:S04]  /*3a50*/  STS [UR6+0x180], R5 ;  /* 0x00018005ff007988 */ /* 0x0007e80008000806 */
[----:B------:R3:W-:Y:S04]  /*3a60*/  ATOMS.OR RZ, [UR5+0x14], R4 ;  /* 0x00001404ffff798c */ /* 0x0007e8000b000005 */
[----:B------:R3:W-:Y:S01]  /*3a70*/  ATOMS.OR RZ, [UR5+0x18], R6 ;  /* 0x00001806ffff798c */ /* 0x0007e2000b000005 */
[----:B------:R-:W-:Y:S03]  /*3a80*/  SYNCS.ARRIVE.TRANS64.RED.A1T0 RZ, [UR4], RZ ;  /* 0x000000ffffff79a7 */ /* 0x000fe60008100404 */
[----:B------:R3:W-:Y:S01]  /*3a90*/  ATOMS.XOR RZ, [UR5+0x10], R0 ;  /* 0x00001000ffff798c */ /* 0x0007e2000b800005 */
[----:B------:R-:W-:Y:S05]  /*3aa0*/  BRA `(.L_x_67) ;  /* 0x0000000000107947 */ /* 0x000fea0003800000 */
.L_x_60:
[----:B------:R-:W-:Y:S02]  /*3ab0*/  MOV R0, 0xffffffff ;  /* 0xffffffff00007802 */ /* 0x000fe40000000f00 */
[----:B------:R-:W-:-:S03]  /*3ac0*/  MOV R4, 0x3af0 ;  /* 0x00003af000047802 */ /* 0x000fc60000000f00 */
[----:B------:R2:W-:Y:S04]  /*3ad0*/  STS [UR6+0x180], R0 ;  /* 0x00018000ff007988 */ /* 0x0005e80008000806 */
[----:B-12--5:R-:W-:Y:S05]  /*3ae0*/  CALL.REL.NOINC `($__internal_1_$__cuda_sm10x_tcgen05_guardrail_trap_phase_invalid_during_alloc) ;  /* 0x0000008800f47944 */ /* 0x026fea0003c00000 */
.L_x_67:
[----:B------:R-:W-:Y:S05]  /*3af0*/  WARPSYNC.ALL ;  /* 0x0000000000007948 */ /* 0x000fea0003800000 */
[----:B------:R-:W4:Y:S01]  /*3b00*/  S2UR UR4, SR_CgaCtaId ;  /* 0x00000000000479c3 */ /* 0x000f220000008800 */
[----:B------:R-:W-:Y:S01]  /*3b10*/  UMOV UR26, 0x400 ;  /* 0x00000400001a7882 */ /* 0x000fe20000000000 */
[----:B------:R-:W-:-:S06]  /*3b20*/  NOP ;  /* 0x0000000000007918 */ /* 0x000fcc0000000000 */
[----:B------:R-:W-:Y:S06]  /*3b30*/  BAR.ARV 0x6, 0xa0 ;  /* 0x0182800000007b1d */ /* 0x000fec0000002000 */
[----:B------:R-:W1:Y:S01]  /*3b40*/  LDCU UR6, c[0x0][0x38c] ;  /* 0x00007180ff0677ac */ /* 0x000e620008000800 */
[----:B------:R-:W-:Y:S01]  /*3b50*/  LOP3.LUT R3, R3, 0xffff, RZ, 0xc0, !PT ;  /* 0x0000ffff03037812 */ /* 0x000fe200078ec0ff */
[----:B--2---:R-:W-:Y:S01]  /*3b60*/  IMAD.MOV.U32 R9, RZ, RZ, 0x1 ;  /* 0x00000001ff097424 */ /* 0x004fe200078e00ff */
[----:B------:R-:W-:Y:S01]  /*3b70*/  LOP3.LUT R2, R2, 0xffff, RZ, 0xc0, !PT ;  /* 0x0000ffff02027812 */ /* 0x000fe200078ec0ff */
[----:B------:R-:W-:Y:S01]  /*3b80*/  IMAD.MOV.U32 R8, RZ, RZ, RZ ;  /* 0x000000ffff087224 */ /* 0x000fe200078e00ff */
[----:B------:R-:W-:Y:S01]  /*3b90*/  R2UR UR28, R3 ;  /* 0x00000000031c72ca */ /* 0x000fe200000e0000 */
[----:B------:R-:W-:Y:S01]  /*3ba0*/  UMOV UR32, URZ ;  /* 0x000000ff00207c82 */ /* 0x000fe20008000000 */
[----:B------:R-:W-:-:S02]  /*3bb0*/  R2UR UR42, R2 ;  /* 0x00000000022a72ca */ /* 0x000fc400000e0000 */
[----:B------:R-:W-:Y:S01]  /*3bc0*/  CS2R R2, SRZ ;  /* 0x0000000000027805 */ /* 0x000fe2000001ff00 */
[----:B------:R-:W-:Y:S01]  /*3bd0*/  UMOV UR23, URZ ;  /* 0x000000ff00177c82 */ /* 0x000fe20008000000 */
[----:B----4-:R-:W-:Y:S01]  /*3be0*/  ULEA UR26, UR4, UR26, 0x18 ;  /* 0x0000001a041a7291 */ /* 0x010fe2000f8ec0ff */
[----:B------:R-:W-:Y:S01]  /*3bf0*/  UMOV UR22, URZ ;  /* 0x000000ff00167c82 */ /* 0x000fe20008000000 */
[----:B------:R-:W-:Y:S02]  /*3c00*/  UISETP.NE.AND UP3, UPT, UR47, URZ, UPT ;  /* 0x000000ff2f00728c */ /* 0x000fe4000bf65270 */
[----:B------:R-:W-:Y:S02]  /*3c10*/  UIADD3 UR5, UPT, UPT, UR26, 0x8400, URZ ;  /* 0x000084001a057890 */ /* 0x000fe4000fffe0ff */
[----:B------:R-:W-:-:S03]  /*3c20*/  UIADD3 UR4, UPT, UPT, UR26, 0x18400, URZ ;  /* 0x000184001a047890 */ /* 0x000fc6000fffe0ff */
[----:B---3--:R-:W2:Y:S01]  /*3c30*/  LDS R0, [UR26+0x180] ;  /* 0x0001801aff007984 */ /* 0x008ea20008000800 */
[----:B-1----:R-:W-:Y:S02]  /*3c40*/  UIADD3 UR6, UPT, UPT, UR6, 0x1f, URZ ;  /* 0x0000001f06067890 */ /* 0x002fe4000fffe0ff */
[----:B------:R-:W-:Y:S02]  /*3c50*/  USHF.R.U32.HI UR5, URZ, 0x4, UR5 ;  /* 0x00000004ff057899 */ /* 0x000fe40008011605 */
[----:B------:R-:W-:Y:S02]  /*3c60*/  USHF.R.S32.HI UR33, URZ, 0x1f, UR6 ;  /* 0x0000001fff217899 */ /* 0x000fe40008011406 */
[----:B------:R-:W-:Y:S02]  /*3c70*/  USHF.R.U32.HI UR4, URZ, 0x4, UR4 ;  /* 0x00000004ff047899 */ /* 0x000fe40008011604 */
[----:B------:R-:W-:Y:S02]  /*3c80*/  ULEA.HI UR33, UR33, UR6, URZ, 0x5 ;  /* 0x0000000621217291 */ /* 0x000fe4000f8f28ff */
[----:B------:R-:W-:-:S02]  /*3c90*/  ULOP3.LUT UR5, UR5, 0x3fff, URZ, 0xc0, !UPT ;  /* 0x00003fff05057892 */ /* 0x000fc4000f8ec0ff */
[----:B------:R-:W-:Y:S02]  /*3ca0*/  USHF.R.S32.HI UR33, URZ, 0x5, UR33 ;  /* 0x00000005ff217899 */ /* 0x000fe40008011421 */
[----:B------:R-:W-:Y:S02]  /*3cb0*/  ULOP3.LUT UR30, UR4, 0x3fff, URZ, 0xc0, !UPT ;  /* 0x00003fff041e7892 */ /* 0x000fe4000f8ec0ff */
[----:B------:R-:W-:Y:S01]  /*3cc0*/  UISETP.LT.AND UP0, UPT, UR33, 0x1, UPT ;  /* 0x000000012100788c */ /* 0x000fe2000bf01270 */
[----:B------:R-:W-:Y:S01]  /*3cd0*/  UMOV UR40, 0x0 ;  /* 0x0000000000287882 */ /* 0x000fe20000000000 */
[----:B------:R-:W-:Y:S01]  /*3ce0*/  UMOV UR41, 0x8400910 ;  /* 0x0840091000297882 */ /* 0x000fe20000000000 */
[----:B------:R-:W-:Y:S02]  /*3cf0*/  ULOP3.LUT UR29, UR5, 0x10000, URZ, 0xfc, !UPT ;  /* 0x00010000051d7892 */ /* 0x000fe4000f8efcff */
[----:B------:R-:W-:Y:S02]  /*3d00*/  ULOP3.LUT UR30, UR30, 0x10000, URZ, 0xfc, !UPT ;  /* 0x000100001e1e7892 */ /* 0x000fe4000f8efcff */
[----:B------:R-:W-:Y:S01]  /*3d10*/  USEL UR43, UR33, 0x1, !UP0 ;  /* 0x00000001212b7887 */ /* 0x000fe2000c000000 */
[----:B------:R-:W-:Y:S01]  /*3d20*/  UMOV UR38, 0x0 ;  /* 0x0000000000267882 */ /* 0x000fe20000000000 */
[----:B------:R-:W-:Y:S01]  /*3d30*/  UMOV UR39, 0x8400910 ;  /* 0x0840091000277882 */ /* 0x000fe20000000000 */
[----:B------:R-:W-:Y:S01]  /*3d40*/  UMOV UR36, 0x0 ;  /* 0x0000000000247882 */ /* 0x000fe20000000000 */
[----:B------:R-:W-:Y:S01]  /*3d50*/  UMOV UR37, 0x8400910 ;  /* 0x0840091000257882 */ /* 0x000fe20000000000 */
[----:B------:R-:W-:Y:S01]  /*3d60*/  UMOV UR34, 0x0 ;  /* 0x0000000000227882 */ /* 0x000fe20000000000 */
[----:B------:R-:W-:Y:S01]  /*3d70*/  UMOV UR35, 0x8400910 ;  /* 0x0840091000237882 */ /* 0x000fe20000000000 */
[----:B--2---:R-:W-:-:S15]  /*3d80*/  R2UR UR44, R0 ;  /* 0x00000000002c72ca */ /* 0x004fde00000e0000 */
.L_x_78:
[C---:B------:R-:W-:Y:S02]  /*3d90*/  LEA R0, R8.reuse, UR26, 0x3 ;  /* 0x0000001a08007c11 */ /* 0x040fe4000f8e18ff */
[----:B------:R-:W-:Y:S02]  /*3da0*/  SHF.L.U32 R4, R3, 0x1f, RZ ;  /* 0x0000001f03047819 */ /* 0x000fe400000006ff */
[----:B------:R-:W-:Y:S02]  /*3db0*/  LEA R5, R8, UR26, 0x4 ;  /* 0x0000001a08057c11 */ /* 0x000fe4000f8e20ff */
[----:B------:R-:W1:Y:S02]  /*3dc0*/  SYNCS.PHASECHK.TRANS64.TRYWAIT P0, [R0+URZ+0xd0], R4 ;  /* 0x0000d004000075a7 */ /* 0x000e6400080011ff */
[----:B-1-3--:R-:W-:Y:S05]  /*3dd0*/  @!P0 BRA `(.L_x_71) ;  /* 0x0000007c00888947 */ /* 0x00afea0003800000 */
.L_x_215:
[----:B-1----:R-:W1:Y:S01]  /*3de0*/  LDS.128 R4, [R5+0x160] ;  /* 0x0001600005047984 */ /* 0x002e620000000c00 */
[----:B------:R-:W-:Y:S02]  /*3df0*/  VIADD R0, R0, 0xe0 ;  /* 0x000000e000007836 */ /* 0x000fe40000000000 */
[----:B------:R-:W-:Y:S01]  /*3e00*/  VIADD R8, R8, 0x1 ;  /* 0x0000000108087836 */ /* 0x000fe20000000000 */
[----:B------:R-:W-:Y:S01]  /*3e10*/  @!PT LDS RZ, [RZ] ;  /* 0x00000000fffff984 */ /* 0x000fe20000000800 */
[----:B------:R-:W-:Y:S01]  /*3e20*/  @!PT LDS RZ, [RZ] ;  /* 0x00000000fffff984 */ /* 0x000fe20000000800 */
[----:B------:R-:W-:Y:S01]  /*3e30*/  @!PT LDS RZ, [RZ] ;  /* 0x00000000fffff984 */ /* 0x000fe20000000800 */
[----:B------:R-:W-:Y:S01]  /*3e40*/  @!PT LDS RZ, [RZ] ;  /* 0x00000000fffff984 */ /* 0x000fe20000000800 */
[----:B------:R2:W-:Y:S06]  /*3e50*/  MEMBAR.ALL.CTA ;  /* 0x0000000000007992 */ /* 0x0005ec0000008000 */
[----:B--2---:R-:W2:Y:S01]  /*3e60*/  FENCE.VIEW.ASYNC.S ;  /* 0x00000000000073c6 */ /* 0x004ea20000000000 */
[----:B------:R-:W-:-:S04]  /*3e70*/  PRMT R0, RZ, 0x654, R0 ;  /* 0x00000654ff007816 */ /* 0x000fc80000000000 */
[----:B--2---:R2:W-:Y:S01]  /*3e80*/  SYNCS.ARRIVE.TRANS64.RED.A1T0 RZ, [R0+URZ], RZ ;  /* 0x000000ff00ff79a7 */ /* 0x0045e200081004ff */
[----:B-1----:R-:W-:Y:S01]  /*3e90*/  LOP3.LUT P1, RZ, R6, 0x1, RZ, 0xc0, !PT ;  /* 0x0000000106ff7812 */ /* 0x002fe2000782c0ff */
[----:B--2---:R-:W-:-:S12]  /*3ea0*/  BRA.U UP3, `(.L_x_72) ;  /* 0x0000000503087547 */ /* 0x004fd8000b800000 */
[----:B------:R-:W1:Y:S01]  /*3eb0*/  LDCU UR4, c[0x0][0x38c] ;  /* 0x00007180ff0477ac */ /* 0x000e620008000800 */
[----:B------:R-:W-:Y:S02]  /*3ec0*/  PLOP3.LUT P2, PT, PT, PT, PT, 0x80, 0x8 ;  /* 0x000000000008781c */ /* 0x000fe40003f4f070 */
[----:B------:R-:W-:Y:S01]  /*3ed0*/  SHF.L.U32 R4, R9, 0x1f, RZ ;  /* 0x0000001f09047819 */ /* 0x000fe200000006ff */
[----:B------:R-:W-:Y:S02]  /*3ee0*/  ULEA UR31, UR32, UR26, 0x3 ;  /* 0x0000001a201f7291 */ /* 0x000fe4000f8e18ff */
[----:B------:R-:W-:Y:S02]  /*3ef0*/  ULEA UR11, UR32, UR44, 0x7 ;  /* 0x0000002c200b7291 */ /* 0x000fe4000f8e38ff */
[----:B-1----:R-:W-:-:S06]  /*3f00*/  UISETP.GE.AND UP0, UPT, UR4, 0x1, UPT ;  /* 0x000000010400788c */ /* 0x002fcc000bf06270 */
[----:B------:R-:W-:-:S05]  /*3f10*/  PLOP3.LUT P0, PT, PT, PT, UP0, 0x80, 0x8 ;  /* 0x000000000008781c */ /* 0x000fca0003f0f008 */
[----:B------:R-:W-:-:S08]  /*3f20*/  @UP0 ULEA UR4, UR23, UR26, 0x3 ;  /* 0x0000001a17040291 */ /* 0x000fd0000f8e18ff */
[----:B------:R-:W-:-:S04]  /*3f30*/  @P0 SHF.L.U32 R0, R2, 0x1f, RZ ;  /* 0x0000001f02000819 */ /* 0x000fc800000006ff */
[----:B------:R1:W2:Y:S01]  /*3f40*/  @P0 SYNCS.PHASECHK.TRANS64.TRYWAIT P2, [UR4], R0 ;  /* 0x00000000ff0005a7 */ /* 0x0002a20008041104 */
[----:B------:R-:W3:Y:S02]  /*3f50*/  SYNCS.PHASECHK.TRANS64.TRYWAIT P0, [UR31+0x110], R4 ;  /* 0x00011004ff0075a7 */ /* 0x000ee4000800111f */
[----:B-123--:R-:W-:Y:S05]  /*3f60*/  @!P0 BRA `(.L_x_73) ;  /* 0x0000007c00388947 */ /* 0x00efea0003800000 */
.L_x_217:
[----:B------:R-:W-:Y:S01]  /*3f70*/  UMOV UR27, UR22 ;  /* 0x00000016001b7c82 */ /* 0x000fe20008000000 */
[----:B------:R-:W-:Y:S05]  /*3f80*/  BRA.U !UP0, `(.L_x_74) ;  /* 0x0000000108c07547 */ /* 0x000fea000b800000 */
[----:B------:R-:W-:Y:S02]  /*3f90*/  UIADD3 UR27, UPT, UPT, UR43, UR22, URZ ;  /* 0x000000162b1b7290 */ /* 0x000fe4000fffe0ff */
[----:B------:R-:W-:Y:S01]  /*3fa0*/  UPLOP3.LUT UP2, UPT, UPT, UPT, UPT, 0x40, 0x4 ;  /* 0x000000000004789c */ /* 0x000fe20003f4e870 */
[----:B------:R-:W-:Y:S01]  /*3fb0*/  UMOV UR24, UR33 ;  /* 0x0000002100187c82 */ /* 0x000fe20008000000 */
[----:B------:R-:W-:-:S09]  /*3fc0*/  UMOV UR10, UR23 ;  /* 0x00000017000a7c82 */ /* 0x000fd20008000000 */
.L_x_77:
[----:B--2---:R-:W-:Y:S01]  /*3fd0*/  ULEA UR5, UR10, UR26, 0x3 ;  /* 0x0000001a0a057291 */ /* 0x004fe2000f8e18ff */
[----:B---3--:R-:W-:Y:S11]  /*3fe0*/  @P2 BRA `(.L_x_75) ;  /* 0x00000000000c2947 */ /* 0x008ff60003800000 */
[----:B-1----:R-:W-:Y:S04]  /*3ff0*/  SHF.L.U32 R4, R2, 0x1f, RZ ;  /* 0x0000001f02047819 */ /* 0x002fe800000006ff */
[----:B------:R-:W1:Y:S02]  /*4000*/  SYNCS.PHASECHK.TRANS64.TRYWAIT P0, [UR5], R4 ;  /* 0x00000004ff0075a7 */ /* 0x000e640008001105 */
[----:B-1----:R-:W-:Y:S05]  /*4010*/  @!P0 BRA `(.L_x_76) ;  /* 0x0000007c00248947 */ /* 0x002fea0003800000 */
.L_x_75:
[----:B------:R-:W-:Y:S01]  /*4020*/  UISETP.NE.AND UP0, UPT, UR24, 0x1, UPT ;  /* 0x000000011800788c */ /* 0x000fe2000bf05270 */
[----:B------:R-:W-:Y:S01]  /*4030*/  PLOP3.LUT P2, PT, PT, PT, PT, 0x80, 0x8 ;  /* 0x000000000008781c */ /* 0x000fe20003f4f070 */
[----:B------:R-:W-:Y:S02]  /*4040*/  UIADD3 UR4, UPT, UPT, UR10, 0x1, URZ ;  /* 0x000000010a047890 */ /* 0x000fe4000fffe0ff */
[----:B------:R-:W-:Y:S02]  /*4050*/  UIADD3 UR25, UPT, UPT, UR5, 0x40, URZ ;  /* 0x0000004005197890 */ /* 0x000fe4000fffe0ff */
[----:B------:R-:W-:Y:S01]  /*4060*/  UISETP.NE.AND UP1, UPT, UR4, 0x8, UPT ;  /* 0x000000080400788c */ /* 0x000fe2000bf25270 */
[----:B------:R-:W-:Y:S01]  /*4070*/  PLOP3.LUT P0, PT, PT, PT, UP0, 0x80, 0x8 ;  /* 0x000000000008781c */ /* 0x000fe20003f0f008 */
[----:B------:R-:W-:Y:S02]  /*4080*/  UIADD3 UR22, UPT, UPT, UR22, 0x1, URZ ;  /* 0x0000000116167890 */ /* 0x000fe4000fffe0ff */
[----:B------:R-:W-:Y:S02]  /*4090*/  USEL UR6, URZ, 0x1, UP1 ;  /* 0x00000001ff067887 */ /* 0x000fe40008800000 */
[----:B------:R-:W-:Y:S02]  /*40a0*/  USEL UR23, UR4, URZ, UP1 ;  /* 0x000000ff04177287 */ /* 0x000fe40008800000 */
[----:B------:R-:W-:Y:S02]  /*40b0*/  UIADD3 UR24, UPT, UPT, UR24, -0x1, URZ ;  /* 0xffffffff18187890 */ /* 0x000fe4000fffe0ff */
[----:B------:R-:W-:Y:S01]  /*40c0*/  @UP0 ULEA UR4, UR23, UR26, 0x3 ;  /* 0x0000001a17040291 */ /* 0x000fe2000f8e18ff */
[----:B------:R-:W-:Y:S01]  /*40d0*/  LOP3.LUT R2, R2, UR6, RZ, 0x3c, !PT ;  /* 0x0000000602027c12 */ /* 0x000fe2000f8e3cff */
[----:B------:R-:W-:Y:S02]  /*40e0*/  ULEA UR6, UR10, UR30, 0xa ;  /* 0x0000001e0a067291 */ /* 0x000fe4000f8e50ff */
[----:B------:R-:W-:Y:S01]  /*40f0*/  UISETP.NE.AND UP0, UPT, UR22, UR27, UPT ;  /* 0x0000001b1600728c */ /* 0x000fe2000bf05270 */
[----:B-1----:R-:W-:Y:S01]  /*4100*/  @P0 SHF.L.U32 R0, R2, 0x1f, RZ ;  /* 0x0000001f02000819 */ /* 0x002fe200000006ff */
[----:B------:R-:W-:Y:S02]  /*4110*/  UIADD3 UR20, UPT, UPT, UR6, 0x2, URZ ;  /* 0x0000000206147890 */ /* 0x000fe4000fffe0ff */
[----:B------:R-:W-:Y:S01]  /*4120*/  UIADD3 UR16, UPT, UPT, UR6, 0x4, URZ ;  /* 0x0000000406107890 */ /* 0x000fe2000fffe0ff */
[----:B------:R2:W3:Y:S01]  /*4130*/  @P0 SYNCS.PHASECHK.TRANS64.TRYWAIT P2, [UR4], R0 ;  /* 0x00000000ff0005a7 */ /* 0x0004e20008041104 */
[----:B------:R-:W-:Y:S02]  /*4140*/  ULEA UR4, UR10, UR29, 0x9 ;  /* 0x0000001d0a047291 */ /* 0x000fe4000f8e48ff */
[----:B------:R-:W-:Y:S02]  /*4150*/  UIADD3 UR12, UPT, UPT, UR6, 0x6, URZ ;  /* 0x00000006060c7890 */ /* 0x000fe4000fffe0ff */
[----:B------:R-:W-:Y:S02]  /*4160*/  UIADD3 UR18, UPT, UPT, UR4, 0x2, URZ ;  /* 0x0000000204127890 */ /* 0x000fe4000fffe0ff */
[----:B------:R-:W-:Y:S02]  /*4170*/  UIADD3 UR14, UPT, UPT, UR4, 0x4, URZ ;  /* 0x00000004040e7890 */ /* 0x000fe4000fffe0ff */
[----:B------:R-:W-:Y:S01]  /*4180*/  UIADD3 UR8, UPT, UPT, UR4, 0x6, URZ ;  /* 0x0000000604087890 */ /* 0x000fe2000fffe0ff */
[----:B------:R-:W-:Y:S01]  /*4190*/  UMOV UR7, 0x40004040 ;  /* 0x4000404000077882 */ /* 0x000fe20000000000 */
[----:B------:R-:W-:Y:S01]  /*41a0*/  UMOV UR5, 0x40004040 ;  /* 0x4000404000057882 */ /* 0x000fe20000000000 */
[----:B------:R-:W-:Y:S01]  /*41b0*/  UMOV UR21, 0x40004040 ;  /* 0x4000404000157882 */ /* 0x000fe20000000000 */
[----:B------:R2:W-:Y:S01]  /*41c0*/  UTCHMMA.2CTA gdesc[UR4], gdesc[UR6], tmem[UR11], tmem[UR40], idesc[UR41], UP2 ;  /* 0x00ff2806040075ea */ /* 0x0005e2000920000b */
[----:B------:R-:W-:Y:S01]  /*41d0*/  UPLOP3.LUT UP2, UPT, UPT, UPT, UPT, 0x80, 0x8 ;  /* 0x000000000008789c */ /* 0x000fe20003f4f070 */
[----:B------:R-:W-:Y:S01]  /*41e0*/  UMOV UR19, 0x40004040 ;  /* 0x4000404000137882 */ /* 0x000fe20000000000 */
[----:B------:R-:W-:Y:S01]  /*41f0*/  UMOV UR17, 0x40004040 ;  /* 0x4000404000117882 */ /* 0x000fe20000000000 */
[----:B------:R2:W-:Y:S01]  /*4200*/  UTCHMMA.2CTA gdesc[UR18], gdesc[UR20], tmem[UR11], tmem[UR38], idesc[UR39], UPT ;  /* 0x00ff2614120075ea */ /* 0x0005e2000ba0000b */
[----:B------:R-:W-:Y:S01]  /*4210*/  UMOV UR15, 0x40004040 ;  /* 0x40004040000f7882 */ /* 0x000fe20000000000 */
[----:B------:R-:W-:Y:S01]  /*4220*/  UMOV UR13, 0x40004040 ;  /* 0x40004040000d7882 */ /* 0x000fe20000000000 */
[----:B------:R-:W-:Y:S01]  /*4230*/  UMOV UR9, 0x40004040 ;  /* 0x4000404000097882 */ /* 0x000fe20000000000 */
[----:B------:R2:W-:Y:S01]  /*4240*/  UTCHMMA.2CTA gdesc[UR14], gdesc[UR16], tmem[UR11], tmem[UR36], idesc[UR37], UPT ;  /* 0x00ff24100e0075ea */ /* 0x0005e2000ba0000b */
[----:B------:R2:W-:Y:S01]  /*4250*/  UTCHMMA.2CTA gdesc[UR8], gdesc[UR12], tmem[UR11], tmem[UR34], idesc[UR35], UPT ;  /* 0x00ff220c080075ea */ /* 0x0005e2000ba0000b */
[----:B------:R2:W-:Y:S01]  /*4260*/  UTCBAR.2CTA.MULTICAST [UR25], URZ, UR28 ;  /* 0x000000ff190073e9 */ /* 0x0005e2000820081c */
[----:B------:R-:W-:Y:S01]  /*4270*/  UMOV UR10, UR23 ;  /* 0x00000017000a7c82 */ /* 0x000fe20008000000 */
[----:B------:R-:W-:Y:S05]  /*4280*/  BRA.U UP0, `(.L_x_77) ;  /* 0xfffffffd00507547 */ /* 0x000fea000b83ffff */
.L_x_74:
[----:B--2---:R-:W-:Y:S01]  /*4290*/  UIADD3 UR4, UPT, UPT, UR31, 0xf0, URZ ;  /* 0x000000f01f047890 */ /* 0x004fe2000fffe0ff */
[----:B------:R-:W-:-:S08]  /*42a0*/  UMOV UR22, UR27 ;  /* 0x0000001b00167c82 */ /* 0x000fd00008000000 */
[----:B------:R2:W-:Y:S01]  /*42b0*/  UTCBAR.2CTA.MULTICAST [UR4], URZ, UR42 ;  /* 0x000000ff040073e9 */ /* 0x0005e2000820082a */
[----:B------:R-:W-:Y:S02]  /*42c0*/  NOP ;  /* 0x0000000000007918 */ /* 0x000fe40000000000 */
.L_x_72:
[----:B--2---:R-:W-:Y:S01]  /*42d0*/  UIADD3 UR4, UPT, UPT, UR32, 0x1, URZ ;  /* 0x0000000120047890 */ /* 0x004fe2000fffe0ff */
[----:B------:R-:W-:-:S03]  /*42e0*/  ISETP.NE.AND P0, PT, R8, 0x2, PT ;  /* 0x000000020800780c */ /* 0x000fc60003f05270 */
[----:B------:R-:W-:Y:S01]  /*42f0*/  UISETP.NE.AND UP0, UPT, UR4, 0x4, UPT ;  /* 0x000000040400788c */ /* 0x000fe2000bf05270 */
[----:B-1----:R-:W-:Y:S02]  /*4300*/  SEL R0, RZ, 0x1, P0 ;  /* 0x00000001ff007807 */ /* 0x002fe40000000000 */
[----:B------:R-:W-:Y:S01]  /*4310*/  SEL R8, R8, RZ, P0 ;  /* 0x000000ff08087207 */ /* 0x000fe20000000000 */
[----:B------:R-:W-:Y:S01]  /*4320*/  USEL UR5, URZ, 0x1, UP0 ;  /* 0x00000001ff057887 */ /* 0x000fe20008000000 */
[----:B------:R-:W-:Y:S01]  /*4330*/  LOP3.LUT R3, R3, R0, RZ, 0x3c, !PT ;  /* 0x0000000003037212 */ /* 0x000fe200078e3cff */
[----:B------:R-:W-:-:S04]  /*4340*/  USEL UR32, UR4, URZ, UP0 ;  /* 0x000000ff04207287 */ /* 0x000fc80008000000 */
[----:B------:R-:W-:Y:S01]  /*4350*/  LOP3.LUT R9, R9, UR5, RZ, 0x3c, !PT ;  /* 0x0000000509097c12 */ /* 0x000fe2000f8e3cff */
[----:B------:R-:W-:Y:S07]  /*4360*/  @P1 BRA `(.L_x_78) ;  /* 0xfffffff800881947 */ /* 0x000fee000383ffff */
[----:B------:R-:W1:Y:S01]  /*4370*/  S2UR UR8, SR_CgaCtaId ;  /* 0x00000000000879c3 */ /* 0x000e620000008800 */
[----:B------:R-:W-:Y:S01]  /*4380*/  ELECT P0, URZ, PT ;  /* 0x0000000000ff782f */ /* 0x000fe20003800000 */
[----:B------:R-:W-:Y:S01]  /*4390*/  HFMA2 R0, -RZ, RZ, 0, 5.9604644775390625e-08 ;  /* 0x00000001ff007431 */ /* 0x000fe200000001ff */
[----:B------:R-:W-:-:S05]  /*43a0*/  UMOV UR4, 0x40 ;  /* 0x0000004000047882 */ /* 0x000fca0000000000 */
[----:B------:R-:W-:Y:S01]  /*43b0*/  UVIRTCOUNT.DEALLOC.SMPOOL 0x80 ;  /* 0x000000800000784c */ /* 0x000fe20000000000 */
[----:B------:R-:W-:Y:S02]  /*43c0*/  UISETP.NE.AND UP1, UPT, UR47, URZ, UPT ;  /* 0x000000ff2f00728c */ /* 0x000fe4000bf25270 */
[----:B-1----:R-:W-:-:S09]  /*43d0*/  ULEA UR8, UR8, UR4, 0x18 ;  /* 0x0000000408087291 */ /* 0x002fd2000f8ec0ff */
[----:B------:R1:W-:Y:S01]  /*43e0*/  @P0 STS.U8 [UR8+0x1c], R0 ;  /* 0x00001c00ff000988 */ /* 0x0003e20008000008 */
[----:B------:R-:W-:Y:S05]  /*43f0*/  BRA.U UP1, `(.L_x_79) ;  /* 0x0000000101a07547 */ /* 0x000fea000b800000 */
[----:B------:R-:W-:Y:S01]  /*4400*/  UIADD3 UR7, UPT, UPT, UR26, 0x110, URZ ;  /* 0x000001101a077890 */ /* 0x000fe2000fffe0ff */
[----:B------:R-:W-:-:S03]  /*4410*/  SHF.L.U32 R2, R9, 0x1f, RZ ;  /* 0x0000001f09027819 */ /* 0x000fc600000006ff */
[----:B------:R-:W-:-:S09]  /*4420*/  ULEA UR4, UR32, UR7, 0x3 ;  /* 0x0000000720047291 */ /* 0x000fd2000f8e18ff */
[----:B------:R-:W2:Y:S02]  /*4430*/  SYNCS.PHASECHK.TRANS64.TRYWAIT P0, [UR4], R2 ;  /* 0x00000002ff0075a7 */ /* 0x000ea40008001104 */
[----:B--2---:R-:W-:Y:S05]  /*4440*/  @!P0 BRA `(.L_x_80) ;  /* 0x0000007800308947 */ /* 0x004fea0003800000 */
.L_x_220:
        /* <DEDUP_REMOVED lines=9> */
.L_x_222:
        /* <DEDUP_REMOVED lines=9> */
.L_x_224:
[----:B------:R-:W-:-:S04]  /*4570*/  UIADD3 UR4, UPT, UPT, UR4, 0x1, URZ ;  /* 0x0000000104047890 */ /* 0x000fc8000fffe0ff */
[----:B------:R-:W-:-:S04]  /*4580*/  UISETP.NE.AND UP0, UPT, UR4, 0x4, UPT ;  /* 0x000000040400788c */ /* 0x000fc8000bf05270 */
[----:B------:R-:W-:Y:S02]  /*4590*/  USEL UR5, URZ, 0x1, UP0 ;  /* 0x00000001ff057887 */ /* 0x000fe40008000000 */
[----:B------:R-:W-:-:S04]  /*45a0*/  USEL UR4, UR4, URZ, UP0 ;  /* 0x000000ff04047287 */ /* 0x000fc80008000000 */
[----:B------:R-:W-:Y:S01]  /*45b0*/  ULEA UR4, UR4, UR7, 0x3 ;  /* 0x0000000704047291 */ /* 0x000fe2000f8e18ff */
[----:B------:R-:W-:-:S04]  /*45c0*/  LOP3.LUT R2, R2, UR5, RZ, 0x3c, !PT ;  /* 0x0000000502027c12 */ /* 0x000fc8000f8e3cff */
[----:B------:R-:W-:Y:S01]  /*45d0*/  SHF.L.U32 R2, R2, 0x1f, RZ ;  /* 0x0000001f02027819 */ /* 0x000fe200000006ff */
[----:B-1----:R-:W-:-:S04]  /*45e0*/  IMAD.U32 R0, RZ, RZ, UR4 ;  /* 0x00000004ff007e24 */ /* 0x002fc8000f8e00ff */
[----:B------:R1:W2:Y:S03]  /*45f0*/  SYNCS.PHASECHK.TRANS64.TRYWAIT P0, [R0+URZ], R2 ;  /* 0x00000002000075a7 */ /* 0x0002a600080011ff */
[----:B--2---:R-:W-:Y:S05]  /*4600*/  @!P0 NANOSLEEP.SYNCS 0x989680 ;  /* 0x009896800000895d */ /* 0x004fea0003900000 */
[----:B------:R-:W2:Y:S02]  /*4610*/  @!P0 SYNCS.PHASECHK.TRANS64 P0, [R0+URZ], R2 ;  /* 0x00000002000085a7 */ /* 0x000ea400080010ff */
[----:B--2---:R-:W-:Y:S05]  /*4620*/  @P0 BRA `(.L_x_83) ;  /* 0x0000000000200947 */ /* 0x004fea0003800000 */
.L_x_84:
[----:B--2---:R2:W4:Y:S02]  /*4630*/  SYNCS.PHASECHK.TRANS64.TRYWAIT P0, [R0+URZ], R2 ;  /* 0x00000002000075a7 */ /* 0x00452400080011ff */
[----:B----4-:R-:W-:Y:S05]  /*4640*/  @!P0 NANOSLEEP.SYNCS 0x989680 ;  /* 0x009896800000895d */ /* 0x010fea0003900000 */
[----:B------:R-:W4:Y:S02]  /*4650*/  @!P0 SYNCS.PHASECHK.TRANS64 P0, [R0+URZ], R2 ;  /* 0x00000002000085a7 */ /* 0x000f2400080010ff */
[----:B----4-:R-:W-:Y:S05]  /*4660*/  @!P0 BRA `(.L_x_84) ;  /* 0xfffffffc00f08947 */ /* 0x010fea000383ffff */
[----:B------:R-:W-:Y:S05]  /*4670*/  BRA `(.L_x_83) ;  /* 0x00000000000c7947 */ /* 0x000fea0003800000 */
.L_x_79:
[----:B------:R-:W-:-:S04]  /*4680*/  UIADD3 UR4, UPT, UPT, UR26, 0x150, URZ ;  /* 0x000001501a047890 */ /* 0x000fc8000fffe0ff */
[----:B------:R-:W-:-:S09]  /*4690*/  UPRMT UR4, UR46, 0x654, UR4 ;  /* 0x000006542e047896 */ /* 0x000fd20008000004 */
[----:B------:R-:W-:Y:S03]  /*46a0*/  SYNCS.ARRIVE.TRANS64.RED.A1T0 RZ, [UR4], RZ ;  /* 0x000000ffffff79a7 */ /* 0x000fe60008100404 */
.L_x_83:
[----:B-12---:R-:W-:Y:S01]  /*46b0*/  SHF.L.U32 R2, RZ, 0x1f, RZ ;  /* 0x0000001fff027819 */ /* 0x006fe200000006ff */
[----:B------:R-:W-:Y:S01]  /*46c0*/  UIADD3 UR4, UPT, UPT, UR26, 0x150, URZ ;  /* 0x000001501a047890 */ /* 0x000fe2000fffe0ff */
[----:B------:R-:W-:Y:S02]  /*46d0*/  PLOP3.LUT P0, PT, PT, PT, UP1, 0x80, 0x8 ;  /* 0x000000000008781c */ /* 0x000fe40003f0f018 */
[----:B------:R-:W1:Y:S02]  /*46e0*/  SYNCS.PHASECHK.TRANS64.TRYWAIT P1, [UR26+0x150], R2 ;  /* 0x00015002ff0075a7 */ /* 0x000e64000802111a */
[----:B-1----:R-:W-:Y:S09]  /*46f0*/  @!P1 BRA `(.L_x_85) ;  /* 0x0000007400cc9947 */ /* 0x002ff20003800000 */
.L_x_226:
[----:B------:R-:W-:Y:S01]  /*4700*/  @!UP1 UPRMT UR4, UR46, 0x654, UR4 ;  /* 0x000006542e049896 */ /* 0x000fe20008000004 */
[----:B------:R-:W-:Y:S01]  /*4710*/  UMOV UR5, 0xffff ;  /* 0x0000ffff00057882 */ /* 0x000fe20000000000 */
[----:B------:R-:W-:-:S07]  /*4720*/  UMOV UR6, 0x1 ;  /* 0x0000000100067882 */ /* 0x000fce0000000000 */
[----:B------:R-:W-:Y:S01]  /*4730*/  @!P0 SYNCS.ARRIVE.TRANS64.RED.A1T0 RZ, [UR4], RZ ;  /* 0x000000ffffff89a7 */ /* 0x000fe20008100404 */
[----:B------:R-:W-:Y:S01]  /*4740*/  NOP ;  /* 0x0000000000007918 */ /* 0x000fe20000000000 */
[----:B-1----:R-:W1:Y:S01]  /*4750*/  LDS R0, [UR8+0x14] ;  /* 0x00001408ff007984 */ /* 0x002e620008000800 */
[----:B------:R-:W-:-:S04]  /*4760*/  ULOP3.LUT UR4, UR44, 0xffff, URZ, 0xc0, !UPT ;  /* 0x0000ffff2c047892 */ /* 0x000fc8000f8ec0ff */
[----:B------:R-:W-:-:S04]  /*4770*/  USHF.R.U32.HI UR4, URZ, 0x5, UR4 ;  /* 0x00000005ff047899 */ /* 0x000fc80008011604 */
[----:B------:R-:W-:Y:S02]  /*4780*/  USHF.L.U32 UR5, UR5, UR4, URZ ;  /* 0x0000000405057299 */ /* 0x000fe400080006ff */
[----:B------:R-:W-:-:S04]  /*4790*/  USHF.L.U32 UR4, UR6, UR4, URZ ;  /* 0x0000000406047299 */ /* 0x000fc800080006ff */
[----:B-1----:R-:W-:-:S04]  /*47a0*/  LOP3.LUT R0, R0, UR5, RZ, 0xc0, !PT ;  /* 0x0000000500007c12 */ /* 0x002fc8000f8ec0ff */
[----:B------:R-:W-:-:S13]  /*47b0*/  ISETP.NE.AND P0, PT, R0, UR5, PT ;  /* 0x0000000500007c0c */ /* 0x000fda000bf05270 */
[----:B------:R-:W-:Y:S05]  /*47c0*/  @P0 BRA `(.L_x_86) ;  /* 0x0000000000580947 */ /* 0x000fea0003800000 */
[----:B------:R-:W1:Y:S02]  /*47d0*/  LDS R0, [UR8+0x18] ;  /* 0x00001808ff007984 */ /* 0x000e640008000800 */
[----:B-1----:R-:W-:-:S04]  /*47e0*/  LOP3.LUT R0, R0, UR4, RZ, 0xc0, !PT ;  /* 0x0000000400007c12 */ /* 0x002fc8000f8ec0ff */
[----:B------:R-:W-:-:S13]  /*47f0*/  ISETP.NE.AND P0, PT, R0, UR4, PT ;  /* 0x0000000400007c0c */ /* 0x000fda000bf05270 */
[----:B------:R-:W-:Y:S05]  /*4800*/  @P0 BRA `(.L_x_87) ;  /* 0x00000000003c0947 */ /* 0x000fea0003800000 */
[----:B------:R-:W1:Y:S01]  /*4810*/  S2R R2, SR_LANEID ;  /* 0x0000000000027919 */ /* 0x000e620000000000 */
[----:B------:R-:W-:-:S06]  /*4820*/  ULOP3.LUT UR5, URZ, UR5, URZ, 0x33, !UPT ;  /* 0x00000005ff057292 */ /* 0x000fcc000f8e33ff */
[----:B------:R-:W-:-:S04]  /*4830*/  IMAD.U32 R0, RZ, RZ, UR5 ;  /* 0x00000005ff007e24 */ /* 0x000fc8000f8e00ff */
[----:B------:R2:W4:Y:S02]  /*4840*/  REDUX UR7, R0 ;  /* 0x00000000000773c4 */ /* 0x0005240000000000 */
[----:B------:R1:W-:Y:S01]  /*4850*/  UTCATOMSWS.AND URZ, UR5 ;  /* 0x0000000500ff79e3 */ /* 0x0003e20008000000 */
[----:B--2---:R-:W-:Y:S01]  /*4860*/  LOP3.LUT R0, RZ, UR4, RZ, 0x33, !PT ;  /* 0x00000004ff007c12 */ /* 0x004fe2000f8e33ff */
[----:B------:R-:W-:Y:S02]  /*4870*/  VOTEU.ANY UR4, UPT, PT ;  /* 0x0000000000047886 */ /* 0x000fe400038e0100 */
[----:B------:R-:W-:Y:S02]  /*4880*/  UFLO.U32 UR4, UR4 ;  /* 0x00000004000472bd */ /* 0x000fe400080e0000 */
[----:B------:R-:W2:Y:S04]  /*4890*/  REDUX UR6, R0 ;  /* 0x00000000000673c4 */ /* 0x000ea80000000000 */
[----:B-1----:R-:W-:-:S02]  /*48a0*/  ISETP.EQ.U32.AND P0, PT, R2, UR4, PT ;  /* 0x0000000402007c0c */ /* 0x002fc4000bf02070 */
[----:B----4-:R-:W-:-:S11]  /*48b0*/  MOV R2, UR7 ;  /* 0x0000000700027c02 */ /* 0x010fd60008000f00 */
[----:B------:R1:W-:Y:S01]  /*48c0*/  @P0 ATOMS.AND RZ, [UR8+0x14], R2 ;  /* 0x00001402ffff098c */ /* 0x0003e2000a800008 */
[----:B--2---:R-:W-:-:S05]  /*48d0*/  IMAD.U32 R0, RZ, RZ, UR6 ;  /* 0x00000006ff007e24 */ /* 0x004fca000f8e00ff */
[----:B------:R1:W-:Y:S01]  /*48e0*/  @P0 ATOMS.AND RZ, [UR8+0x18], R0 ;  /* 0x00001800ffff098c */ /* 0x0003e2000a800008 */
[----:B------:R-:W-:Y:S05]  /*48f0*/  BRA `(.L_x_88) ;  /* 0x0000000000147947 */ /* 0x000fea0003800000 */
.L_x_87:
[----:B------:R-:W-:Y:S02]  /*4900*/  MOV R2, 0x4920 ;  /* 0x0000492000027802 */ /* 0x000fe40000000f00 */
[----:B---3-5:R-:W-:Y:S05]  /*4910*/  CALL.REL.NOINC `($__internal_0_$__cuda_sm10x_tcgen05_guardrail_trap_col_being_dealloced_not_returned_by_alloc) ;  /* 0x0000007c005c7944 */ /* 0x028fea0003c00000 */
[----:B------:R-:W-:Y:S05]  /*4920*/  BRA `(.L_x_88) ;  /* 0x0000000000087947 */ /* 0x000fea0003800000 */
.L_x_86:
[----:B------:R-:W-:Y:S02]  /*4930*/  MOV R2, 0x4950 ;  /* 0x0000495000027802 */ /* 0x000fe40000000f00 */
[----:B---3-5:R-:W-:Y:S05]  /*4940*/  CALL.REL.NOINC `($__internal_2_$__cuda_sm10x_tcgen05_guardrail_trap_unallocated_columns_being_dealloced) ;  /* 0x0000007c00687944 */ /* 0x028fea0003c00000 */
.L_x_88:
[----:B------:R-:W-:Y:S01]  /*4950*/  NOP ;  /* 0x0000000000007918 */ /* 0x000fe20000000000 */
[----:B------:R-:W-:Y:S05]  /*4960*/  EXIT ;  /* 0x000000000000794d */ /* 0x000fea0003800000 */
.L_x_59:
[----:B------:R-:W-:-:S09]  /*4970*/  UISETP.NE.OR UP0, UPT, UR22, 0x3, !UP5 ;  /* 0x000000031600788c */ /* 0x000fd2000ef05670 */
[----:B------:R-:W-:Y:S05]  /*4980*/  BRA.U UP0, `(.L_x_89) ;  /* 0x0000001900987547 */ /* 0x000fea000b800000 */
[----:B------:R-:W2:Y:S01]  /*4990*/  S2UR UR10, SR_CgaCtaId ;  /* 0x00000000000a79c3 */ /* 0x000ea20000008800 */
[----:B------:R-:W3:Y:S01]  /*49a0*/  LDCU UR46, c[0x0][0x370] ;  /* 0x00006e00ff2e77ac */ /* 0x000ee20008000800 */
[----:B------:R-:W-:Y:S01]  /*49b0*/  HFMA2 R14, -RZ, RZ, 0, 0 ;  /* 0x00000000ff0e7431 */ /* 0x000fe200000001ff */
[----:B------:R-:W-:Y:S01]  /*49c0*/  MOV R13, RZ ;  /* 0x000000ff000d7202 */ /* 0x000fe20000000f00 */
[----:B------:R-:W-:Y:S01]  /*49d0*/  HFMA2 R7, -RZ, RZ, 0, 0.0078125 ;  /* 0x00002000ff077431 */ /* 0x000fe200000001ff */
[----:B------:R-:W3:Y:S03]  /*49e0*/  LDCU.128 UR56, c[0x0][0xb10] ;  /* 0x00016200ff3877ac */ /* 0x000ee60008000c00 */
[----:B------:R-:W4:Y:S01]  /*49f0*/  LDC.64 R16, c[0x0][0x348] ;  /* 0x0000d200ff107b82 */ /* 0x000f220000000a00 */
[----:B------:R-:W1:Y:S01]  /*4a00*/  LDCU UR39, c[0x0][0x374] ;  /* 0x00006e80ff2777ac */ /* 0x000e620008000800 */
[----:B------:R-:W2:Y:S06]  /*4a10*/  LDCU UR15, c[0x0][0xb0c] ;  /* 0x00016180ff0f77ac */ /* 0x000eac0008000800 */
[----:B------:R-:W4:Y:S01]  /*4a20*/  LDC.64 R2, c[0x0][0x888] ;  /* 0x00022200ff027b82 */ /* 0x000f220000000a00 */
[----:B------:R-:W4:Y:S01]  /*4a30*/  LDCU UR55, c[0x0][0xb20] ;  /* 0x00016400ff3777ac */ /* 0x000f220008000800 */
[----:B------:R-:W4:Y:S06]  /*4a40*/  LDCU UR4, c[0x0][0xb30] ;  /* 0x00016600ff0477ac */ /* 0x000f2c0008000800 */
[----:B------:R-:W4:Y:S01]  /*4a50*/  LDC.64 R4, c[0x0][0x890] ;  /* 0x00022400ff047b82 */ /* 0x000f220000000a00 */
[----:B------:R-:W-:Y:S01]  /*4a60*/  UMOV UR21, 0x400 ;  /* 0x0000040000157882 */ /* 0x000fe20000000000 */
[----:B---3--:R-:W-:-:S02]  /*4a70*/  UIMAD.WIDE.U32 UR6, UR46, UR56, URZ ;  /* 0x000000382e0672a5 */ /* 0x008fc4000f8e00ff */
[----:B-1----:R-:W-:Y:S02]  /*4a80*/  UIMAD.WIDE.U32 UR8, UR39, UR59, URZ ;  /* 0x0000003b270872a5 */ /* 0x002fe4000f8e00ff */
[----:B--2---:R-:W-:Y:S02]  /*4a90*/  ULEA UR21, UR10, UR21, 0x18 ;  /* 0x000000150a157291 */ /* 0x004fe4000f8ec0ff */
[----:B------:R-:W-:Y:S02]  /*4aa0*/  UPLOP3.LUT UP1, UPT, UPT, UPT, UPT, 0x40, 0x4 ;  /* 0x000000000004789c */ /* 0x000fe40003f2e870 */
[----:B------:R-:W-:Y:S02]  /*4ab0*/  UIADD3 UR49, UPT, UPT, UR21, 0x80, URZ ;  /* 0x0000008015317890 */ /* 0x000fe4000fffe0ff */
[----:B------:R-:W-:Y:S02]  /*4ac0*/  UIADD3 UR41, UPT, UPT, UR21, 0x88, URZ ;  /* 0x0000008815297890 */ /* 0x000fe4000fffe0ff */
[----:B------:R-:W-:-:S02]  /*4ad0*/  UIADD3 UR33, UPT, UPT, UR21, 0x90, URZ ;  /* 0x0000009015217890 */ /* 0x000fc4000fffe0ff */
[----:B------:R-:W-:Y:S01]  /*4ae0*/  UIADD3 UR25, UPT, UPT, UR21, 0x98, URZ ;  /* 0x0000009815197890 */ /* 0x000fe2000fffe0ff */
[----:B------:R-:W-:Y:S01]  /*4af0*/  UMOV UR6, UR7 ;  /* 0x0000000700067c82 */ /* 0x000fe20008000000 */
[----:B------:R-:W-:Y:S01]  /*4b00*/  UMOV UR5, UR9 ;  /* 0x0000000900057c82 */ /* 0x000fe20008000000 */
[----:B------:R-:W-:Y:S02]  /*4b10*/  UISETP.GE.AND UP0, UPT, UR45, 0x1, UPT ;  /* 0x000000012d00788c */ /* 0x000fe4000bf06270 */
[----:B------:R-:W-:Y:S01]  /*4b20*/  UISETP.NE.AND UP4, UPT, UR45, 0x1, UPT ;  /* 0x000000012d00788c */ /* 0x000fe2000bf85270 */
[----:B------:R-:W1:Y:S01]  /*4b30*/  LDCU.64 UR22, c[0x0][0xb28] ;  /* 0x00016500ff1677ac */ /* 0x000e620008000a00 */
[----:B------:R-:W-:Y:S02]  /*4b40*/  UISETP.NE.AND UP6, UPT, UR15, 0x1, UPT ;  /* 0x000000010f00788c */ /* 0x000fe4000bfc5270 */
[----:B------:R-:W-:Y:S02]  /*4b50*/  UISETP.NE.AND UP5, UPT, UR58, 0x1, UPT ;  /* 0x000000013a00788c */ /* 0x000fe4000bfa5270 */
[----:B------:R-:W-:-:S02]  /*4b60*/  USHF.R.U32.HI UR53, URZ, UR57, UR6 ;  /* 0x00000039ff357299 */ /* 0x000fc40008011606 */
[----:B------:R-:W-:Y:S02]  /*4b70*/  UPRMT UR37, UR10, 0x654, UR49 ;  /* 0x000006540a257896 */ /* 0x000fe40008000031 */
[----:B------:R-:W-:Y:S02]  /*4b80*/  UPRMT UR31, UR10, 0x654, UR41 ;  /* 0x000006540a1f7896 */ /* 0x000fe40008000029 */
[----:B------:R-:W-:Y:S02]  /*4b90*/  UPRMT UR30, UR10, 0x654, UR33 ;  /* 0x000006540a1e7896 */ /* 0x000fe40008000021 */
[----:B------:R-:W-:Y:S02]  /*4ba0*/  UPRMT UR29, UR10, 0x654, UR25 ;  /* 0x000006540a1d7896 */ /* 0x000fe40008000019 */
[----:B----4-:R-:W-:Y:S02]  /*4bb0*/  USHF.R.U32.HI UR47, URZ, UR55, UR5 ;  /* 0x00000037ff2f7299 */ /* 0x010fe40008011605 */
[----:B------:R-:W-:-:S11]  /*4bc0*/  UISETP.NE.AND UP3, UPT, UR4, 0x1, UPT ;  /* 0x000000010400788c */ /* 0x000fd6000bf65270 */
.L_x_104:
[C---:B------:R-:W-:Y:S02]  /*4bd0*/  LEA R12, R14.reuse, UR21, 0x3 ;  /* 0x000000150e0c7c11 */ /* 0x040fe4000f8e18ff */
[----:B------:R-:W-:Y:S02]  /*4be0*/  SHF.L.U32 R0, R13, 0x1f, RZ ;  /* 0x0000001f0d007819 */ /* 0x000fe400000006ff */
[----:B------:R-:W-:Y:S02]  /*4bf0*/  LEA R8, R14, UR21, 0x4 ;  /* 0x000000150e087c11 */ /* 0x000fe4000f8e20ff */
[----:B------:R-:W2:Y:S02]  /*4c00*/  SYNCS.PHASECHK.TRANS64.TRYWAIT P0, [R12+URZ+0xd0], R0 ;  /* 0x0000d0000c0075a7 */ /* 0x000ea400080011ff */
[----:B--23--:R-:W-:Y:S05]  /*4c10*/  @!P0 BRA `(.L_x_90) ;  /* 0x00000070009c8947 */ /* 0x00cfea0003800000 */
.L_x_227:
[----:B------:R-:W3:Y:S01]  /*4c20*/  LDS.128 R8, [R8+0x160] ;  /* 0x0001600008087984 */ /* 0x000ee20000000c00 */
[----:B------:R-:W-:Y:S01]  /*4c30*/  UISETP.GE.AND UP0, UPT, UR45, 0x1, UPT ;  /* 0x000000012d00788c */ /* 0x000fe2000bf06270 */
[----:B------:R-:W-:Y:S01]  /*4c40*/  @!PT LDS RZ, [RZ] ;  /* 0x00000000fffff984 */ /* 0x000fe20000000800 */
[----:B------:R-:W-:Y:S01]  /*4c50*/  @!PT LDS RZ, [RZ] ;  /* 0x00000000fffff984 */ /* 0x000fe20000000800 */
[----:B------:R-:W-:Y:S01]  /*4c60*/  @!PT LDS RZ, [RZ] ;  /* 0x00000000fffff984 */ /* 0x000fe20000000800 */
[----:B------:R-:W-:Y:S01]  /*4c70*/  @!PT LDS RZ, [RZ] ;  /* 0x00000000fffff984 */ /* 0x000fe20000000800 */
[----:B------:R4:W-:Y:S06]  /*4c80*/  MEMBAR.ALL.CTA ;  /* 0x0000000000007992 */ /* 0x0009ec0000008000 */
[----:B----4-:R-:W4:Y:S01]  /*4c90*/  FENCE.VIEW.ASYNC.S ;  /* 0x00000000000073c6 */ /* 0x010f220000000000 */
[----:B---3--:R-:W-:Y:S11]  /*4ca0*/  LOP3.LUT P0, RZ, R10, 0x1, RZ, 0xc0, !PT ;  /* 0x000000010aff7812 */ /* 0x008ff6000780c0ff */
[----:B------:R-:W-:Y:S02]  /*4cb0*/  @!UPT UIADD3 URZ, UPT, UPT, URZ, URZ, URZ ;  /* 0x000000fffffff290 */ /* 0x000fe4000fffe0ff */
[----:B----4-:R-:W-:Y:S01]  /*4cc0*/  VOTEU.ANY UP2, P0 ;  /* 0x0000000000ff7886 */ /* 0x010fe20000040100 */
[----:B------:R-:W-:Y:S11]  /*4cd0*/  PLOP3.LUT P0, PT, PT, PT, UP2, 0x80, 0x8 ;  /* 0x000000000008781c */ /* 0x000ff60003f0f028 */
[----:B------:R-:W-:Y:S02]  /*4ce0*/  @!UPT UIADD3 URZ, UPT, UPT, URZ, URZ, URZ ;  /* 0x000000fffffff290 */ /* 0x000fe4000fffe0ff */
[----:B--2---:R-:W-:Y:S02]  /*4cf0*/  @P0 SHF.R.U32.HI R0, RZ, 0x10, R9 ;  /* 0x00000010ff000819 */ /* 0x004fe40000011609 */
[----:B------:R-:W-:Y:S02]  /*4d00*/  @P0 MOV R6, R8 ;  /* 0x0000000800060202 */ /* 0x000fe40000000f00 */
[----:B------:R-:W-:Y:S01]  /*4d10*/  @P0 R2UR UR4, R0 ;  /* 0x00000000000402ca */ /* 0x000fe200000e0000 */
[----:B------:R-:W-:Y:S01]  /*4d20*/  VIADD R0, R12, 0xe0 ;  /* 0x000000e00c007836 */ /* 0x000fe20000000000 */
[----:B------:R-:W-:Y:S02]  /*4d30*/  @P0 LOP3.LUT R8, R9, 0xffff, RZ, 0xc0, !PT ;  /* 0x0000ffff09080812 */ /* 0x000fe400078ec0ff */
[----:B------:R-:W-:Y:S02]  /*4d40*/  @P0 R2UR UR6, R6 ;  /* 0x00000000060602ca */ /* 0x000fe400000e0000 */
[----:B------:R-:W-:Y:S02]  /*4d50*/  PRMT R0, RZ, 0x654, R0 ;  /* 0x00000654ff007816 */ /* 0x000fe40000000000 */
[----:B------:R-:W-:Y:S02]  /*4d60*/  @P0 R2UR UR5, R8 ;  /* 0x00000000080502ca */ /* 0x000fe400000e0000 */
[----:B------:R2:W-:Y:S03]  /*4d70*/  SYNCS.ARRIVE.TRANS64.RED.A1T0 RZ, [R0+URZ], RZ ;  /* 0x000000ff00ff79a7 */ /* 0x0005e600081004ff */
[----:B------:R-:W-:Y:S04]  /*4d80*/  @UP2 UMOV UR38, UR4 ;  /* 0x0000000400262c82 */ /* 0x000fe80008000000 */
[----:B------:R-:W-:Y:S04]  /*4d90*/  @UP2 UMOV UR14, UR6 ;  /* 0x00000006000e2c82 */ /* 0x000fe80008000000 */
[----:B------:R-:W-:Y:S01]  /*4da0*/  @UP2 UMOV UR13, UR5 ;  /* 0x00000005000d2c82 */ /* 0x000fe20008000000 */
[----:B------:R-:W-:Y:S05]  /*4db0*/  BRA.U !UP0, `(.L_x_91) ;  /* 0x0000000108a47547 */ /* 0x000fea000b800000 */
[----:B------:R-:W-:Y:S02]  /*4dc0*/  UIMAD.WIDE.U32 UR16, UR13, UR59, URZ ;  /* 0x0000003b0d1072a5 */ /* 0x000fe4000f8e00ff */
[----:B------:R-:W-:Y:S02]  /*4dd0*/  UIMAD.WIDE.U32 UR18, UR14, UR56, URZ ;  /* 0x000000380e1272a5 */ /* 0x000fe4000f8e00ff */
[----:B------:R-:W-:Y:S02]  /*4de0*/  USEL UR4, UR39, UR47, !UP5 ;  /* 0x0000002f27047287 */ /* 0x000fe4000e800000 */
[----:B------:R-:W-:Y:S02]  /*4df0*/  USEL UR7, UR46, UR53, !UP6 ;  /* 0x000000352e077287 */ /* 0x000fe4000f000000 */
[----:B-1----:R-:W-:Y:S02]  /*4e00*/  UIMAD.WIDE.U32 UR8, UR4, UR22, URZ ;  /* 0x00000016040872a5 */ /* 0x002fe4000f8e00ff */
[----:B------:R-:W-:Y:S01]  /*4e10*/  UIMAD.WIDE.U32 UR10, UR7, UR22, URZ ;  /* 0x00000016070a72a5 */ /* 0x000fe2000f8e00ff */
[----:B------:R-:W-:Y:S02]  /*4e20*/  UMOV UR5, UR17 ;  /* 0x0000001100057c82 */ /* 0x000fe40008000000 */
[----:B------:R-:W-:Y:S03]  /*4e30*/  USHF.R.U32.HI UR6, URZ, UR55, UR5 ;  /* 0x00000037ff067299 */ /* 0x000fe60008011605 */
[----:B------:R-:W-:Y:S01]  /*4e40*/  UMOV UR5, UR19 ;  /* 0x0000001300057c82 */ /* 0x000fe20008000000 */
[----:B------:R-:W-:Y:S02]  /*4e50*/  USEL UR6, UR13, UR6, !UP5 ;  /* 0x000000060d067287 */ /* 0x000fe4000e800000 */
[----:B------:R-:W-:Y:S03]  /*4e60*/  USHF.R.U32.HI UR12, URZ, UR57, UR5 ;  /* 0x00000039ff0c7299 */ /* 0x000fe60008011605 */
[----:B------:R-:W-:Y:S02]  /*4e70*/  UMOV UR5, UR9 ;  /* 0x0000000900057c82 */ /* 0x000fe40008000000 */
[----:B------:R-:W-:Y:S03]  /*4e80*/  @UP4 USHF.R.U32.HI UR4, URZ, UR23, UR5 ;  /* 0x00000017ff044299 */ /* 0x000fe60008011605 */
[----:B------:R-:W-:Y:S01]  /*4e90*/  UMOV UR5, UR11 ;  /* 0x0000000b00057c82 */ /* 0x000fe20008000000 */
[----:B------:R-:W-:Y:S02]  /*4ea0*/  UIMAD UR4, UR45, UR4, URZ ;  /* 0x000000042d0472a4 */ /* 0x000fe4000f8e02ff */
[----:B------:R-:W-:Y:S02]  /*4eb0*/  @UP4 USHF.R.U32.HI UR7, URZ, UR23, UR5 ;  /* 0x00000017ff074299 */ /* 0x000fe40008011605 */
[----:B------:R-:W-:Y:S02]  /*4ec0*/  UIMAD.WIDE.U32 UR10, UR6, UR22, URZ ;  /* 0x00000016060a72a5 */ /* 0x000fe4000f8e00ff */
[----:B------:R-:W-:Y:S02]  /*4ed0*/  USEL UR5, UR14, UR12, !UP6 ;  /* 0x0000000c0e057287 */ /* 0x000fe4000f000000 */
[----:B------:R-:W-:Y:S02]  /*4ee0*/  UIMAD UR8, UR45, UR7, URZ ;  /* 0x000000072d0872a4 */ /* 0x000fe4000f8e02ff */
[----:B------:R-:W-:Y:S03]  /*4ef0*/  UISETP.GE.AND UP0, UPT, UR6, UR4, UPT ;  /* 0x000000040600728c */ /* 0x000fe6000bf06270 */
[----:B------:R-:W-:Y:S01]  /*4f00*/  UMOV UR4, UR11 ;  /* 0x0000000b00047c82 */ /* 0x000fe20008000000 */
[----:B------:R-:W-:Y:S02]  /*4f10*/  UISETP.GE.OR UP0, UPT, UR5, UR8, UP0 ;  /* 0x000000080500728c */ /* 0x000fe40008706670 */
[----:B------:R-:W-:Y:S02]  /*4f20*/  USHF.R.U32.HI UR4, URZ, UR23, UR4 ;  /* 0x00000017ff047299 */ /* 0x000fe40008011604 */
[----:B------:R-:W-:Y:S02]  /*4f30*/  UIMAD.WIDE.U32 UR8, UR5, UR22, URZ ;  /* 0x00000016050872a5 */ /* 0x000fe4000f8e00ff */
[----:B------:R-:W-:Y:S04]  /*4f40*/  USEL UR10, UR6, UR4, !UP4 ;  /* 0x00000004060a7287 */ /* 0x000fe8000e000000 */
[----:B------:R-:W-:Y:S01]  /*4f50*/  UIADD3 UR11, UPT, UPT, -UR10, URZ, URZ ;  /* 0x000000ff0a0b7290 */ /* 0x000fe2000fffe1ff */
[----:B------:R-:W-:Y:S02]  /*4f60*/  @!UP0 UMOV UR4, UR9 ;  /* 0x0000000900048c82 */ /* 0x000fe40008000000 */
[----:B------:R-:W-:Y:S02]  /*4f70*/  @!UP0 USHF.R.U32.HI UR4, URZ, UR23, UR4 ;  /* 0x00000017ff048299 */ /* 0x000fe40008011604 */
[----:B------:R-:W-:Y:S02]  /*4f80*/  UIMAD UR8, UR45, UR11, UR6 ;  /* 0x0000000b2d0872a4 */ /* 0x000fe4000f8e0206 */
[----:B------:R-:W-:Y:S04]  /*4f90*/  @!UP0 USEL UR4, UR5, UR4, !UP4 ;  /* 0x0000000405048287 */ /* 0x000fe8000e000000 */
[----:B------:R-:W-:Y:S02]  /*4fa0*/  @!UP0 UIMAD UR7, UR7, UR8, UR4 ;  /* 0x00000008070782a4 */ /* 0x000fe4000f8e0204 */
[----:B------:R-:W-:Y:S02]  /*4fb0*/  @!UP0 UIADD3 UR9, UPT, UPT, UR10, -UR4, URZ ;  /* 0x800000040a098290 */ /* 0x000fe4000fffe0ff */
[----:B------:R-:W-:Y:S02]  /*4fc0*/  UIADD3 UR8, UPT, UPT, -UR6, URZ, URZ ;  /* 0x000000ff06087290 */ /* 0x000fe4000fffe1ff */
[----:B------:R-:W-:Y:S02]  /*4fd0*/  UIADD3 UR4, UPT, UPT, -UR5, URZ, URZ ;  /* 0x000000ff05047290 */ /* 0x000fe4000fffe1ff */
[----:B------:R-:W-:Y:S03]  /*4fe0*/  @!UP0 UIMAD UR6, UR9, UR45, UR5 ;  /* 0x0000002d090682a4 */ /* 0x000fe6000f8e0205 */
[----:B------:R-:W-:Y:S01]  /*4ff0*/  @!UP0 UMOV UR5, UR7 ;  /* 0x0000000700058c82 */ /* 0x000fe20008000000 */
[----:B------:R-:W-:Y:S02]  /*5000*/  UIMAD UR7, UR15, UR4, UR14 ;  /* 0x000000040f0772a4 */ /* 0x000fe4000f8e020e */
[----:B------:R-:W-:Y:S02]  /*5010*/  UIMAD UR4, UR58, UR8, UR13 ;  /* 0x000000083a0472a4 */ /* 0x000fe4000f8e020d */
[----:B------:R-:W-:Y:S02]  /*5020*/  UIMAD UR14, UR5, UR15, UR7 ;  /* 0x0000000f050e72a4 */ /* 0x000fe4000f8e0207 */
[----:B------:R-:W-:Y:S11]  /*5030*/  UIMAD UR13, UR6, UR58, UR4 ;  /* 0x0000003a060d72a4 */ /* 0x000ff6000f8e0204 */
[----:B------:R-:W-:Y:S01]  /*5040*/  @!UPT UIADD3 URZ, UPT, UPT, URZ, URZ, URZ ;  /* 0x000000fffffff290 */ /* 0x000fe2000fffe0ff */
.L_x_91:
[----:B------:R-:W3:Y:S01]  /*5050*/  @!UP3 LDCU.128 UR8, c[0x0][0xb10] ;  /* 0x00016200ff08b7ac */ /* 0x000ee20008000c00 */
[----:B------:R-:W-:Y:S01]  /*5060*/  IMAD.MOV.U32 R10, RZ, RZ, 0x1 ;  /* 0x00000001ff0a7424 */ /* 0x000fe200078e00ff */
[C---:B------:R-:W-:Y:S02]  /*5070*/  ISETP.NE.U32.AND P1, PT, R4.reuse, RZ, PT ;  /* 0x000000ff0400720c */ /* 0x040fe40003f25070 */
[----:B------:R-:W-:Y:S02]  /*5080*/  ISETP.NE.U32.AND P0, PT, R4, RZ, PT ;  /* 0x000000ff0400720c */ /* 0x000fe40003f05070 */
[C---:B------:R-:W-:Y:S01]  /*5090*/  ISETP.NE.AND.EX P1, PT, R5.reuse, RZ, PT, P1 ;  /* 0x000000ff0500720c */ /* 0x040fe20003f25310 */
[----:B------:R-:W4:Y:S01]  /*50a0*/  @!UP3 LDCU UR5, c[0x0][0xb0c] ;  /* 0x00016180ff05b7ac */ /* 0x000f220008000800 */
[----:B------:R-:W-:Y:S02]  /*50b0*/  ISETP.NE.AND.EX P0, PT, R5, RZ, PT, P0 ;  /* 0x000000ff0500720c */ /* 0x000fe40003f05300 */
[----:B------:R-:W-:Y:S01]  /*50c0*/  SHF.L.U32 R10, R10, 0x1f, RZ ;  /* 0x0000001f0a0a7819 */ /* 0x000fe200000006ff */
[----:B------:R-:W-:Y:S02]  /*50d0*/  USHF.L.U32 UR50, UR26, 0x8, URZ ;  /* 0x000000081a327899 */ /* 0x000fe400080006ff */
[----:B------:R-:W-:Y:S02]  /*50e0*/  USHF.L.U32 UR51, UR20, 0x6, URZ ;  /* 0x0000000614337899 */ /* 0x000fe400080006ff */
[----:B---3--:R-:W-:Y:S07]  /*50f0*/  UIMAD.WIDE.U32 UR6, UR14, UR8, URZ ;  /* 0x000000080e0672a5 */ /* 0x008fee000f8e00ff */
[----:B------:R-:W-:Y:S01]  /*5100*/  @!UP3 UMOV UR4, UR7 ;  /* 0x000000070004bc82 */ /* 0x000fe20008000000 */
[----:B----4-:R-:W-:Y:S02]  /*5110*/  @!UP3 UISETP.NE.AND UP0, UPT, UR5, 0x1, UPT ;  /* 0x000000010500b88c */ /* 0x010fe4000bf05270 */
[----:B------:R-:W-:Y:S02]  /*5120*/  @!UP3 USHF.R.U32.HI UR4, URZ, UR9, UR4 ;  /* 0x00000009ff04b299 */ /* 0x000fe40008011604 */
[----:B------:R-:W-:Y:S02]  /*5130*/  UIMAD.WIDE.U32 UR6, UR13, UR11, URZ ;  /* 0x0000000b0d0672a5 */ /* 0x000fe4000f8e00ff */
[----:B------:R-:W-:Y:S02]  /*5140*/  @!UP3 USEL UR8, UR14, UR4, !UP0 ;  /* 0x000000040e08b287 */ /* 0x000fe4000c000000 */
[----:B------:R-:W-:Y:S03]  /*5150*/  @!UP3 UISETP.NE.AND UP0, UPT, UR10, 0x1, UPT ;  /* 0x000000010a00b88c */ /* 0x000fe6000bf05270 */
[----:B------:R-:W-:Y:S02]  /*5160*/  @!UP3 UMOV UR6, UR7 ;  /* 0x000000070006bc82 */ /* 0x000fe40008000000 */
[----:B------:R-:W3:Y:S02]  /*5170*/  @!UP3 LDCU UR4, c[0x0][0xb20] ;  /* 0x00016400ff04b7ac */ /* 0x000ee40008000800 */
[----:B---3--:R-:W-:Y:S04]  /*5180*/  @!UP3 USHF.R.U32.HI UR6, URZ, UR4, UR6 ;  /* 0x00000004ff06b299 */ /* 0x008fe80008011606 */
[----:B------:R-:W-:Y:S04]  /*5190*/  @!UP3 USEL UR6, UR13, UR6, !UP0 ;  /* 0x000000060d06b287 */ /* 0x000fe8000c000000 */
[----:B------:R-:W-:Y:S02]  /*51a0*/  @!UP3 UIADD3 UR4, UPT, UPT, -UR8, UR6, URZ ;  /* 0x000000060804b290 */ /* 0x000fe4000fffe1ff */
[----:B------:R-:W-:Y:S02]  /*51b0*/  @!UP3 UIADD3 UR6, UPT, UPT, UR8, -UR6, URZ ;  /* 0x800000060806b290 */ /* 0x000fe4000fffe0ff */
[----:B------:R-:W-:Y:S02]  /*51c0*/  @!UP3 UIMAD UR14, UR4, UR5, UR14 ;  /* 0x00000005040eb2a4 */ /* 0x000fe4000f8e020e */
[----:B------:R-:W-:Y:S01]  /*51d0*/  @!UP3 UIMAD UR13, UR6, UR10, UR13 ;  /* 0x0000000a060db2a4 */ /* 0x000fe2000f8e020d */
[----:B------:R-:W-:Y:S11]  /*51e0*/  BRA.U UP1, `(.L_x_92) ;  /* 0x0000000101107547 */ /* 0x000ff6000b800000 */
[----:B------:R-:W-:Y:S04]  /*51f0*/  MOV R6, UR54 ;  /* 0x0000003600067c02 */ /* 0x000fe80008000f00 */
[----:B------:R-:W-:Y:S04]  /*5200*/  SHF.L.U32 R6, R6, 0x1f, RZ ;  /* 0x0000001f06067819 */ /* 0x000fe800000006ff */
[----:B------:R-:W3:Y:S02]  /*5210*/  SYNCS.PHASECHK.TRANS64.TRYWAIT P2, [UR21+0xc8], R6 ;  /* 0x0000c806ff0075a7 */ /* 0x000ee40008041115 */
[----:B---3--:R-:W-:Y:S05]  /*5220*/  @!P2 BRA `(.L_x_93) ;  /* 0x0000006c002ca947 */ /* 0x008fea0003800000 */
.L_x_92:
[----:B------:R-:W-:Y:S05]  /*5230*/  @!P1 BRA `(.L_x_94) ;  /* 0x0000000000309947 */ /* 0x000fea0003800000 */
[----:B------:R-:W-:Y:S01]  /*5240*/  ISETP.NE.U32.AND P1, PT, R2, RZ, PT ;  /* 0x000000ff0200720c */ /* 0x000fe20003f25070 */
[----:B------:R-:W3:Y:S01]  /*5250*/  LDCU.64 UR4, c[0x0][0x358] ;  /* 0x00006b00ff0477ac */ /* 0x000ee20008000a00 */
[----:B------:R-:W-:Y:S02]  /*5260*/  IMAD.MOV.U32 R26, RZ, RZ, 0x1 ;  /* 0x00000001ff1a7424 */ /* 0x000fe400078e00ff */
[----:B------:R-:W-:Y:S11]  /*5270*/  ISETP.NE.AND.EX P1, PT, R3, RZ, PT, P1 ;  /* 0x000000ff0300720c */ /* 0x000ff60003f25310 */
[----:B------:R-:W-:Y:S02]  /*5280*/  @!UPT UIADD3 URZ, UPT, UPT, URZ, URZ, URZ ;  /* 0x000000fffffff290 */ /* 0x000fe4000fffe0ff */
[----:B------:R-:W4:Y:S01]  /*5290*/  @P1 LDC.64 R8, c[0x0][0x888] ;  /* 0x00022200ff081b82 */ /* 0x000f220000000a00 */
[----:B--2---:R-:W-:Y:S04]  /*52a0*/  @P1 IMAD R0, R4, UR36, RZ ;  /* 0x0000002404001c24 */ /* 0x004fe8000f8e02ff */
[----:B----4-:R-:W-:Y:S04]  /*52b0*/  @P1 IMAD.WIDE R8, R0, 0x4, R8 ;  /* 0x0000000400081825 */ /* 0x010fe800078e0208 */
[----:B------:R-:W-:Y:S01]  /*52c0*/  HFMA2 R0, -RZ, RZ, 0, 5.9604644775390625e-08 ;  /* 0x00000001ff007431 */ /* 0x000fe200000001ff */
[----:B---3-5:R3:W5:Y:S04]  /*52d0*/  @P1 LDG.E R27, desc[UR4][R8.64] ;  /* 0x00000004081b1981 */ /* 0x028768000c1e1900 */
[----:B------:R-:W-:Y:S01]  /*52e0*/  @!P1 PRMT R26, R0, 0x7610, R26 ;  /* 0x00007610001a9816 */ /* 0x000fe2000000001a */
[----:B---3--:R-:W4:Y:S06]  /*52f0*/  @!P1 LDC R27, c[0x0][0x880] ;  /* 0x00022000ff1b9b82 */ /* 0x008f2c0000000800 */
.L_x_94:
[----:B----45:R-:W-:Y:S01]  /*5300*/  @!P0 FSETP.EQ.AND P1, PT, R27, RZ, PT ;  /* 0x000000ff1b00820b */ /* 0x030fe20003f22000 */
[----:B------:R-:W-:Y:S01]  /*5310*/  @!UPT UIADD3 URZ, UPT, UPT, URZ, URZ, URZ ;  /* 0x000000fffffff290 */ /* 0x000fe2000fffe0ff */
[----:B------:R-:W-:Y:S11]  /*5320*/  @!P0 BRA `(.L_x_95) ;  /* 0x0000000000188947 */ /* 0x000ff60003800000 */
[----:B------:R-:W-:Y:S02]  /*5330*/  LOP3.LUT P0, RZ, R26, 0xff, RZ, 0xc0, !PT ;  /* 0x000000ff1aff7812 */ /* 0x000fe4000780c0ff */
[----:B------:R-:W-:Y:S04]  /*5340*/  ISETP.NE.U32.AND P1, PT, R2, RZ, PT ;  /* 0x000000ff0200720c */ /* 0x000fe80003f25070 */
[----:B------:R-:W-:Y:S04]  /*5350*/  ISETP.NE.AND.EX P1, PT, R3, RZ, PT, P1 ;  /* 0x000000ff0300720c */ /* 0x000fe80003f25310 */
[----:B------:R-:W-:Y:S03]  /*5360*/  PLOP3.LUT P1, PT, P1, PT, PT, 0x8, 0x80 ;  /* 0x000000000080781c */ /* 0x000fe60000f2e170 */
[----:B------:R-:W-:Y:S11]  /*5370*/  @P0 FSETP.EQ.AND P1, PT, R27, RZ, PT ;  /* 0x000000ff1b00020b */ /* 0x000ff60003f22000 */
[----:B------:R-:W-:Y:S02]  /*5380*/  @!UPT UIADD3 URZ, UPT, UPT, URZ, URZ, URZ ;  /* 0x000000fffffff290 */ /* 0x000fe4000fffe0ff */
.L_x_95:
[----:B------:R-:W3:Y:S01]  /*5390*/  SYNCS.PHASECHK.TRANS64.TRYWAIT P2, [UR21+0xa0], R10 ;  /* 0x0000a00aff0075a7 */ /* 0x000ee20008041115 */
[----:B------:R-:W-:Y:S04]  /*53a0*/  ELECT P0, URZ, PT ;  /* 0x0000000000ff782f */ /* 0x000fe80003800000 */
[----:B------:R-:W-:Y:S11]  /*53b0*/  PLOP3.LUT P1, PT, P1, P0, PT, 0xf2, 0x2f ;  /* 0x00000000002f781c */ /* 0x000ff60000f21e72 */
[----:B------:R-:W-:Y:S02]  /*53c0*/  @!UPT UIADD3 URZ, UPT, UPT, URZ, URZ, URZ ;  /* 0x000000fffffff290 */ /* 0x000fe4000fffe0ff */
[----:B------:R-:W-:Y:S05]  /*53d0*/  @!P1 IADD3 R8, P0, PT, R16, 0x580, RZ ;  /* 0x0000058010089810 */ /* 0x000fea0007f1e0ff */
[----:B--2---:R-:W-:Y:S01]  /*53e0*/  @!P1 IMAD.X R6, RZ, RZ, R17, P0 ;  /* 0x000000ffff069224 */ /* 0x004fe200000e0611 */
[----:B---3--:R-:W-:Y:S07]  /*53f0*/  @!P2 BRA `(.L_x_96) ;  /* 0x0000006800d0a947 */ /* 0x008fee0003800000 */
.L_x_230:
[----:B------:R-:W-:Y:S01]  /*5400*/  @!P1 R2UR UR5, R8 ;  /* 0x00000000080592ca */ /* 0x000fe200000e0000 */
[----:B------:R-:W-:Y:S01]  /*5410*/  VOTEU.ALL UP0, P1 ;  /* 0x0000000000ff7886 */ /* 0x000fe20000800000 */
[----:B------:R-:W-:Y:S01]  /*5420*/  @!P1 R2UR UR4, R6 ;  /* 0x00000000060492ca */ /* 0x000fe200000e0000 */
[----:B------:R-:W-:Y:S01]  /*5430*/  UMOV UR6, 0x0 ;  /* 0x0000000000067882 */ /* 0x000fe20000000000 */
[----:B------:R-:W-:Y:S01]  /*5440*/  UMOV UR7, 0x10000000 ;  /* 0x1000000000077882 */ /* 0x000fe20000000000 */
[----:B------:R-:W-:Y:S01]  /*5450*/  UMOV UR52, UR36 ;  /* 0x0000002400347c82 */ /* 0x000fe20008000000 */
[----:B------:R-:W-:Y:S01]  /*5460*/  @!UP0 UIADD3 UR48, UPT, UPT, UR21, 0x200, URZ ;  /* 0x0000020015308890 */ /* 0x000fe2000fffe0ff */
[----:B--2---:R-:W-:Y:S01]  /*5470*/  @!P1 IMAD.MOV.U32 R0, RZ, RZ, 0x2000 ;  /* 0x00002000ff009424 */ /* 0x004fe200078e00ff */
[----:B------:R-:W-:Y:S02]  /*5480*/  @!UP0 UIADD3 UR10, UPT, UPT, UR50, 0x80, URZ ;  /* 0x00000080320a8890 */ /* 0x000fe4000fffe0ff */
[----:B------:R-:W-:Y:S01]  /*5490*/  @!UP0 UIADD3 UR8, UPT, UPT, UR21, 0x1200, URZ ;  /* 0x0000120015088890 */ /* 0x000fe2000fffe0ff */
[----:B------:R-:W-:Y:S02]  /*54a0*/  VOTEU.ALL UP0, P1 ;  /* 0x0000000000ff7886 */ /* 0x000fe40000800000 */
[----:B------:R-:W-:Y:S01]  /*54b0*/  IMAD.U32 R8, RZ, RZ, UR5 ;  /* 0x00000005ff087e24 */ /* 0x000fe2000f8e00ff */
[----:B------:R-:W-:Y:S01]  /*54c0*/  UMOV UR9, UR49 ;  /* 0x0000003100097c82 */ /* 0x000fe20008000000 */
[----:B------:R-:W-:Y:S01]  /*54d0*/  IMAD.U32 R9, RZ, RZ, UR4 ;  /* 0x00000004ff097e24 */ /* 0x000fe2000f8e00ff */
[----:B------:R-:W-:Y:S01]  /*54e0*/  UMOV UR11, UR51 ;  /* 0x00000033000b7c82 */ /* 0x000fe20008000000 */
[----:B------:R-:W-:Y:S01]  /*54f0*/  UMOV UR12, UR36 ;  /* 0x00000024000c7c82 */ /* 0x000fe20008000000 */
[----:B------:R-:W-:Y:S02]  /*5500*/  @!P1 R2UR UR4, R8 ;  /* 0x00000000080492ca */ /* 0x000fe400000e0000 */
[----:B------:R-:W-:Y:S02]  /*5510*/  @!P1 R2UR UR5, R9 ;  /* 0x00000000090592ca */ /* 0x000fe400000e0000 */
[----:B------:R-:W-:Y:S05]  /*5520*/  @!P1 IADD3 R8, P0, PT, R16, 0x580, RZ ;  /* 0x0000058010089810 */ /* 0x000fea0007f1e0ff */
[----:B------:R-:W-:Y:S06]  /*5530*/  @!P1 IMAD.X R6, RZ, RZ, R17, P0 ;  /* 0x000000ffff069224 */ /* 0x000fec00000e0611 */
[----:B------:R2:W-:Y:S01]  /*5540*/  @!UP0 UTMALDG.3D [UR48], [UR4], desc[UR6] ;  /* 0x00000630040085b4 */ /* 0x0005e20008011000 */
[----:B------:R-:W-:Y:S05]  /*5550*/  VOTEU.ALL UP0, P1 ;  /* 0x0000000000ff7886 */ /* 0x000fea0000800000 */
[----:B------:R2:W-:Y:S01]  /*5560*/  @!UP0 UTMALDG.3D [UR8], [UR4], desc[UR6] ;  /* 0x00000608040085b4 */ /* 0x0005e20008011000 */
[----:B------:R2:W-:Y:S01]  /*5570*/  @!P1 SYNCS.ARRIVE.TRANS64.RED.A0TR RZ, [UR21+0x80], R0 ;  /* 0x00008000ffff99a7 */ /* 0x0005e20008300415 */
[----:B------:R-:W-:Y:S01]  /*5580*/  SYNCS.ARRIVE.TRANS64.RED.A1T0 RZ, [UR37], RZ ;  /* 0x000000ffffff79a7 */ /* 0x000fe20008100425 */
[----:B------:R-:W3:Y:S02]  /*5590*/  SYNCS.PHASECHK.TRANS64.TRYWAIT P2, [UR21+0xa8], R10 ;  /* 0x0000a80aff0075a7 */ /* 0x000ee40008041115 */
[----:B--23--:R-:W-:Y:S05]  /*55a0*/  @!P2 BRA `(.L_x_97) ;  /* 0x00000068007ca947 */ /* 0x00cfea0003800000 */
.L_x_232:
        /* <DEDUP_REMOVED lines=9> */
[----:B------:R-:W-:Y:S02]  /*5640*/  @!UP0 UIADD3 UR10, UPT, UPT, UR50, 0x90, URZ ;  /* 0x00000090320a8890 */ /* 0x000fe4000fffe0ff */
[----:B------:R-:W-:Y:S01]  /*5650*/  @!UP0 UIADD3 UR8, UPT, UPT, UR21, 0x3200, URZ ;  /* 0x0000320015088890 */ /* 0x000fe2000fffe0ff */
[----:B------:R-:W-:Y:S01]  /*5660*/  IMAD.U32 R8, RZ, RZ, UR5 ;  /* 0x00000005ff087e24 */ /* 0x000fe2000f8e00ff */
[----:B------:R-:W-:Y:S01]  /*5670*/  VOTEU.ALL UP0, P1 ;  /* 0x0000000000ff7886 */ /* 0x000fe20000800000 */
[----:B------:R-:W-:Y:S01]  /*5680*/  IMAD.U32 R9, RZ, RZ, UR4 ;  /* 0x00000004ff097e24 */ /* 0x000fe2000f8e00ff */
[----:B------:R-:W-:Y:S01]  /*5690*/  UMOV UR44, UR36 ;  /* 0x00000024002c7c82 */ /* 0x000fe20008000000 */
[----:B------:R-:W-:Y:S01]  /*56a0*/  UMOV UR9, UR41 ;  /* 0x0000002900097c82 */ /* 0x000fe20008000000 */
[----:B------:R-:W-:Y:S01]  /*56b0*/  @!P1 R2UR UR4, R8 ;  /* 0x00000000080492ca */ /* 0x000fe200000e0000 */
[----:B------:R-:W-:Y:S01]  /*56c0*/  UMOV UR11, UR51 ;  /* 0x00000033000b7c82 */ /* 0x000fe20008000000 */
[----:B------:R-:W-:Y:S01]  /*56d0*/  @!P1 R2UR UR5, R9 ;  /* 0x00000000090592ca */ /* 0x000fe200000e0000 */
[----:B------:R-:W-:Y:S01]  /*56e0*/  UMOV UR12, UR36 ;  /* 0x00000024000c7c82 */ /* 0x000fe20008000000 */
        /* <DEDUP_REMOVED lines=9> */
.L_x_234:
        /* <DEDUP_REMOVED lines=28> */
.L_x_236:
        /* <DEDUP_REMOVED lines=20> */
[----:B------:R-:W-:Y:S02]  /*5a80*/  SHF.L.U32 R9, RZ, 0x1f, RZ ;  /* 0x0000001fff097819 */ /* 0x000fe400000006ff */
[----:B------:R-:W-:Y:S05]  /*5a90*/  @!P1 IADD3 R8, P0, PT, R16, 0x580, RZ ;  /* 0x0000058010089810 */ /* 0x000fea0007f1e0ff */
[----:B------:R-:W-:Y:S04]  /*5aa0*/  @!P1 IMAD.X R6, RZ, RZ, R17, P0 ;  /* 0x000000ffff069224 */ /* 0x000fe800000e0611 */
[----:B------:R2:W-:Y:S01]  /*5ab0*/  @!UP0 UTMALDG.3D [UR24], [UR4], desc[UR6] ;  /* 0x00000618040085b4 */ /* 0x0005e20008011000 */
[----:B------:R-:W-:Y:S05]  /*5ac0*/  VOTEU.ALL UP0, P1 ;  /* 0x0000000000ff7886 */ /* 0x000fea0000800000 */
[----:B------:R2:W-:Y:S01]  /*5ad0*/  @!UP0 UTMALDG.3D [UR8], [UR4], desc[UR6] ;  /* 0x00000608040085b4 */ /* 0x0005e20008011000 */
[----:B------:R2:W-:Y:S01]  /*5ae0*/  @!P1 SYNCS.ARRIVE.TRANS64.RED.A0TR RZ, [UR21+0x98], R0 ;  /* 0x00009800ffff99a7 */ /* 0x0005e20008300415 */
[----:B------:R-:W-:Y:S01]  /*5af0*/  SYNCS.ARRIVE.TRANS64.RED.A1T0 RZ, [UR29], RZ ;  /* 0x000000ffffff79a7 */ /* 0x000fe2000810041d */
[----:B------:R-:W3:Y:S02]  /*5b00*/  SYNCS.PHASECHK.TRANS64.TRYWAIT P2, [UR21+0xa0], R9 ;  /* 0x0000a009ff0075a7 */ /* 0x000ee40008041115 */
[----:B--23--:R-:W-:Y:S05]  /*5b10*/  @!P2 BRA `(.L_x_100) ;  /* 0x000000640068a947 */ /* 0x00cfea0003800000 */
.L_x_238:
        /* <DEDUP_REMOVED lines=8> */
[----:B------:R-:W-:Y:S01]  /*5ba0*/  @!UP0 UIADD3 UR16, UPT, UPT, UR21, 0x200, URZ ;  /* 0x0000020015108890 */ /* 0x000fe2000fffe0ff */
[----:B------:R-:W-:Y:S01]  /*5bb0*/  @!P1 IADD3 R8, P0, PT, R16, 0x580, RZ ;  /* 0x0000058010089810 */ /* 0x000fe20007f1e0ff */
        /* <DEDUP_REMOVED lines=11> */
[----:B------:R-:W-:Y:S01]  /*5c70*/  UMOV UR12, UR36 ;  /* 0x00000024000c7c82 */ /* 0x000fe20008000000 */
[----:B------:R-:W-:Y:S10]  /*5c80*/  @!P1 IMAD.X R6, RZ, RZ, R17, P0 ;  /* 0x000000ffff069224 */ /* 0x000ff400000e0611 */
[----:B------:R2:W-:Y:S01]  /*5c90*/  @!UP0 UTMALDG.3D [UR16], [UR4], desc[UR6] ;  /* 0x00000610040085b4 */ /* 0x0005e20008011000 */
[----:B------:R-:W-:Y:S05]  /*5ca0*/  VOTEU.ALL UP0, P1 ;  /* 0x0000000000ff7886 */ /* 0x000fea0000800000 */
[----:B------:R2:W-:Y:S01]  /*5cb0*/  @!UP0 UTMALDG.3D [UR8], [UR4], desc[UR6] ;  /* 0x00000608040085b4 */ /* 0x0005e20008011000 */
[----:B------:R2:W-:Y:S01]  /*5cc0*/  @!P1 SYNCS.ARRIVE.TRANS64.RED.A0TR RZ, [UR21+0x80], R0 ;  /* 0x00008000ffff99a7 */ /* 0x0005e20008300415 */
[----:B------:R-:W-:Y:S01]  /*5cd0*/  SYNCS.ARRIVE.TRANS64.RED.A1T0 RZ, [UR37], RZ ;  /* 0x000000ffffff79a7 */ /* 0x000fe20008100425 */
[----:B------:R-:W3:Y:S02]  /*5ce0*/  SYNCS.PHASECHK.TRANS64.TRYWAIT P2, [UR21+0xa8], R9 ;  /* 0x0000a809ff0075a7 */ /* 0x000ee40008041115 */
[----:B--23--:R-:W-:Y:S05]  /*5cf0*/  @!P2 BRA `(.L_x_101) ;  /* 0x000000640008a947 */ /* 0x00cfea0003800000 */
.L_x_240:
        /* <DEDUP_REMOVED lines=30> */
.L_x_242:
        /* <DEDUP_REMOVED lines=9> */
[----:B------:R-:W-:Y:S01]  /*5f70*/  VIADD R14, R14, 0x1 ;  /* 0x000000010e0e7836 */ /* 0x000fe20000000000 */
        /* <DEDUP_REMOVED lines=11> */
[----:B------:R-:W-:Y:S11]  /*6030*/  UMOV UR12, UR36 ;  /* 0x00000024000c7c82 */ /* 0x000ff60008000000 */
[----:B------:R2:W-:Y:S01]  /*6040*/  @!UP0 UTMALDG.3D [UR16], [UR4], desc[UR6] ;  /* 0x00000610040085b4 */ /* 0x0005e20008011000 */
[----:B------:R-:W-:Y:S05]  /*6050*/  VOTEU.ALL UP0, P1 ;  /* 0x0000000000ff7886 */ /* 0x000fea0000800000 */
[----:B------:R2:W-:Y:S01]  /*6060*/  @!UP0 UTMALDG.3D [UR8], [UR4], desc[UR6] ;  /* 0x00000608040085b4 */ /* 0x0005e20008011000 */
[----:B------:R2:W-:Y:S01]  /*6070*/  @!P1 SYNCS.ARRIVE.TRANS64.RED.A0TR RZ, [UR21+0x90], R0 ;  /* 0x00009000ffff99a7 */ /* 0x0005e20008300415 */
[----:B------:R-:W-:Y:S01]  /*6080*/  SYNCS.ARRIVE.TRANS64.RED.A1T0 RZ, [UR30], RZ ;  /* 0x000000ffffff79a7 */ /* 0x000fe2000810041e */
[----:B------:R-:W3:Y:S02]  /*6090*/  SYNCS.PHASECHK.TRANS64.TRYWAIT P0, [UR21+0xb8], R9 ;  /* 0x0000b809ff0075a7 */ /* 0x000ee40008001115 */
[----:B--23--:R-:W-:Y:S05]  /*60a0*/  @!P0 BRA `(.L_x_103) ;  /* 0x00000060004c8947 */ /* 0x00cfea0003800000 */
.L_x_244:
[----:B------:R-:W-:Y:S01]  /*60b0*/  UPLOP3.LUT UP1, UPT, UPT, UPT, UPT, 0x80, 0x8 ;  /* 0x000000000008789c */ /* 0x000fe20003f2f070 */
[----:B------:R-:W-:Y:S01]  /*60c0*/  @!P1 IADD3 R6, P0, PT, R16, 0x580, RZ ;  /* 0x0000058010069810 */ /* 0x000fe20007f1e0ff */
[----:B------:R-:W-:Y:S01]  /*60d0*/  UMOV UR6, 0x0 ;  /* 0x0000000000067882 */ /* 0x000fe20000000000 */
[----:B------:R-:W-:Y:S01]  /*60e0*/  VOTEU.ALL UP0, P1 ;  /* 0x0000000000ff7886 */ /* 0x000fe20000800000 */
[----:B------:R-:W-:Y:S01]  /*60f0*/  UMOV UR7, 0x10000000 ;  /* 0x1000000000077882 */ /* 0x000fe20000000000 */
[----:B------:R-:W-:Y:S01]  /*6100*/  @!P1 R2UR UR5, R6 ;  /* 0x00000000060592ca */ /* 0x000fe200000e0000 */
[----:B--2---:R-:W-:Y:S01]  /*6110*/  @!P1 IMAD.X R0, RZ, RZ, R17, P0 ;  /* 0x000000ffff009224 */ /* 0x004fe200000e0611 */
[----:B------:R-:W-:Y:S01]  /*6120*/  UMOV UR17, UR25 ;  /* 0x0000001900117c82 */ /* 0x000fe20008000000 */
[----:B------:R-:W-:Y:S01]  /*6130*/  @!UP0 UIADD3 UR18, UPT, UPT, UR50, 0x70, URZ ;  /* 0x0000007032128890 */ /* 0x000fe2000fffe0ff */
[----:B------:R-:W-:Y:S01]  /*6140*/  R2UR UR26, R57 ;  /* 0x00000000391a72ca */ /* 0x000fe200000e0000 */
[----:B------:R-:W-:Y:S01]  /*6150*/  @!UP0 UIADD3 UR16, UPT, UPT, UR21, 0x6200, URZ ;  /* 0x0000620015108890 */ /* 0x000fe2000fffe0ff */
[----:B------:R-:W-:Y:S01]  /*6160*/  @!P1 R2UR UR4, R0 ;  /* 0x00000000000492ca */ /* 0x000fe200000e0000 */
[----:B------:R-:W-:Y:S01]  /*6170*/  @!UP0 UIADD3 UR10, UPT, UPT, UR50, 0xf0, URZ ;  /* 0x000000f0320a8890 */ /* 0x000fe2000fffe0ff */
[----:B------:R-:W-:Y:S01]  /*6180*/  R2UR UR24, R58 ;  /* 0x000000003a1872ca */ /* 0x000fe200000e0000 */
[----:B------:R-:W-:Y:S01]  /*6190*/  @!UP0 UIADD3 UR8, UPT, UPT, UR21, 0x7200, URZ ;  /* 0x0000720015088890 */ /* 0x000fe2000fffe0ff */
[----:B------:R-:W-:Y:S01]  /*61a0*/  ISETP.NE.AND P0, PT, R14, 0x2, PT ;  /* 0x000000020e00780c */ /* 0x000fe20003f05270 */
[----:B------:R-:W-:Y:S01]  /*61b0*/  VOTEU.ALL UP0, P1 ;  /* 0x0000000000ff7886 */ /* 0x000fe20000800000 */
[----:B------:R-:W-:Y:S01]  /*61c0*/  UMOV UR19, UR51 ;  /* 0x0000003300137c82 */ /* 0x000fe20008000000 */
[----:B------:R-:W-:Y:S01]  /*61d0*/  IMAD.U32 R8, RZ, RZ, UR5 ;  /* 0x00000005ff087e24 */ /* 0x000fe2000f8e00ff */
[----:B------:R-:W-:Y:S01]  /*61e0*/  UMOV UR20, UR36 ;  /* 0x0000002400147c82 */ /* 0x000fe20008000000 */
[----:B------:R-:W-:Y:S01]  /*61f0*/  UMOV UR9, UR25 ;  /* 0x0000001900097c82 */ /* 0x000fe20008000000 */
[----:B------:R-:W-:Y:S01]  /*6200*/  UMOV UR11, UR51 ;  /* 0x00000033000b7c82 */ /* 0x000fe20008000000 */
[----:B------:R-:W-:Y:S01]  /*6210*/  UMOV UR12, UR36 ;  /* 0x00000024000c7c82 */ /* 0x000fe20008000000 */
[----:B------:R-:W-:Y:S01]  /*6220*/  SEL R0, RZ, 0x1, P0 ;  /* 0x00000001ff007807 */ /* 0x000fe20000000000 */
[----:B------:R-:W-:Y:S01]  /*6230*/  IMAD.U32 R9, RZ, RZ, UR4 ;  /* 0x00000004ff097e24 */ /* 0x000fe2000f8e00ff */
[----:B------:R-:W-:Y:S01]  /*6240*/  @!P1 R2UR UR4, R8 ;  /* 0x00000000080492ca */ /* 0x000fe200000e0000 */
[----:B------:R-:W-:Y:S01]  /*6250*/  UIADD3 UR26, UPT, UPT, UR13, UR26, URZ ;  /* 0x0000001a0d1a7290 */ /* 0x000fe2000fffe0ff */
[----:B------:R-:W-:Y:S01]  /*6260*/  LOP3.LUT R13, R13, R0, RZ, 0x3c, !PT ;  /* 0x000000000d0d7212 */ /* 0x000fe200078e3cff */
[----:B------:R-:W-:Y:S01]  /*6270*/  UMOV UR36, UR38 ;  /* 0x0000002600247c82 */ /* 0x000fe20008000000 */
[----:B------:R-:W-:Y:S02]  /*6280*/  @!P1 R2UR UR5, R9 ;  /* 0x00000000090592ca */ /* 0x000fe400000e0000 */
[----:B------:R-:W-:Y:S11]  /*6290*/  SEL R14, R14, RZ, P0 ;  /* 0x000000ff0e0e7207 */ /* 0x000ff60000000000 */
[----:B------:R2:W-:Y:S01]  /*62a0*/  @!UP0 UTMALDG.3D [UR16], [UR4], desc[UR6] ;  /* 0x00000610040085b4 */ /* 0x0005e20008011000 */
[----:B------:R-:W-:Y:S05]  /*62b0*/  VOTEU.ALL UP0, P1 ;  /* 0x0000000000ff7886 */ /* 0x000fea0000800000 */
[----:B------:R3:W-:Y:S01]  /*62c0*/  @!UP0 UTMALDG.3D [UR8], [UR4], desc[UR6] ;  /* 0x00000608040085b4 */ /* 0x0007e20008011000 */
[----:B------:R3:W-:Y:S01]  /*62d0*/  @!P1 SYNCS.ARRIVE.TRANS64.RED.A0TR RZ, [UR21+0x98], R7 ;  /* 0x00009807ffff99a7 */ /* 0x0007e20008300415 */
[----:B------:R-:W-:Y:S01]  /*62e0*/  SYNCS.ARRIVE.TRANS64.RED.A1T0 RZ, [UR29], RZ ;  /* 0x000000ffffff79a7 */ /* 0x000fe2000810041d */
[----:B--2---:R-:W-:Y:S01]  /*62f0*/  UIADD3 UR20, UPT, UPT, UR14, UR24, URZ ;  /* 0x000000180e147290 */ /* 0x004fe2000fffe0ff */
[----:B------:R-:W-:Y:S11]  /*6300*/  BRA.U UP2, `(.L_x_104) ;  /* 0xffffffe902307547 */ /* 0x000ff6000b83ffff */
[----:B------:R-:W2:Y:S02]  /*6310*/  SYNCS.PHASECHK.TRANS64.TRYWAIT P0, [UR21+0xa0], R10 ;  /* 0x0000a00aff0075a7 */ /* 0x000ea40008001115 */
[----:B--2---:R-:W-:Y:S05]  /*6320*/  @!P0 BRA `(.L_x_105) ;  /* 0x0000005c00c48947 */ /* 0x004fea0003800000 */
.L_x_246:
[----:B------:R-:W4:Y:S02]  /*6330*/  SYNCS.PHASECHK.TRANS64.TRYWAIT P0, [UR21+0xa8], R10 ;  /* 0x0000a80aff0075a7 */ /* 0x000f240008001115 */
[----:B----4-:R-:W-:Y:S05]  /*6340*/  @!P0 BRA `(.L_x_106) ;  /* 0x0000005c00d48947 */ /* 0x010fea0003800000 */
.L_x_248:
[----:B------:R-:W4:Y:S01]  /*6350*/  SYNCS.PHASECHK.TRANS64.TRYWAIT P0, [UR21+0xb0], R10 ;  /* 0x0000b00aff0075a7 */ /* 0x000f220008001115 */
[----:B--2---:R-:W-:Y:S01]  /*6360*/  HFMA2 R0, -RZ, RZ, 0, 5.9604644775390625e-08 ;  /* 0x00000001ff007431 */ /* 0x004fe200000001ff */
[----:B----4-:R-:W-:Y:S06]  /*6370*/  @!P0 BRA `(.L_x_107) ;  /* 0x0000005c00e08947 */ /* 0x010fec0003800000 */
.L_x_250:
[----:B--2---:R-:W-:Y:S02]  /*6380*/  MOV R2, UR21 ;  /* 0x0000001500027c02 */ /* 0x004fe40008000f00 */
[----:B------:R-:W-:-:S07]  /*6390*/  SHF.L.U32 R0, R0, 0x1f, RZ ;  /* 0x0000001f00007819 */ /* 0x000fce00000006ff */
.L_x_108:
[----:B--2---:R2:W4:Y:S02]  /*63a0*/  SYNCS.PHASECHK.TRANS64.TRYWAIT P0, [R2+URZ+0xb8], R0 ;  /* 0x0000b800020075a7 */ /* 0x00452400080011ff */
[----:B----4-:R-:W-:Y:S05]  /*63b0*/  @!P0 NANOSLEEP.SYNCS 0x989680 ;  /* 0x009896800000895d */ /* 0x010fea0003900000 */
[----:B------:R-:W4:Y:S02]  /*63c0*/  @!P0 SYNCS.PHASECHK.TRANS64 P0, [R2+URZ+0xb8], R0 ;  /* 0x0000b800020085a7 */ /* 0x000f2400080010ff */
[----:B-1-34-:R-:W-:Y:S05]  /*63d0*/  @P0 EXIT ;  /* 0x000000000000094d */ /* 0x01afea0003800000 */
[----:B------:R-:W-:Y:S05]  /*63e0*/  BRA `(.L_x_108) ;  /* 0xfffffffc00ec7947 */ /* 0x000fea000383ffff */
.L_x_89:
[----:B------:R-:W-:-:S06]  /*63f0*/  UISETP.GE.AND UP0, UPT, UR22, 0x4, UPT ;  /* 0x000000041600788c */ /* 0x000fcc000bf06270 */
[----:B------:R-:W-:-:S13]  /*6400*/  PLOP3.LUT P0, PT, PT, PT, UP0, 0x80, 0x8 ;  /* 0x000000000008781c */ /* 0x000fda0003f0f008 */
[----:B-1----:R-:W-:Y:S05]  /*6410*/  @!P0 EXIT ;  /* 0x000000000000894d */ /* 0x002fea0003800000 */
[----:B------:R-:W1:Y:S08]  /*6420*/  S2UR UR4, SR_CgaCtaId ;  /* 0x00000000000479c3 */ /* 0x000e700000008800 */
[----:B------:R-:W-:Y:S01]  /*6430*/  BAR.SYNC.DEFER_BLOCKING 0x6, 0xa0 ;  /* 0x0182800000007b1d */ /* 0x000fe20000010000 */
[C---:B------:R-:W-:Y:S01]  /*6440*/  IMAD.SHL.U32 R6, R68.reuse, 0x10, RZ ;  /* 0x0000001044067824 */ /* 0x040fe200078e00ff */
[----:B------:R-:W-:Y:S01]  /*6450*/  SHF.L.U32 R23, R68, 0x10, RZ ;  /* 0x0000001044177819 */ /* 0x000fe200000006ff */
[----:B------:R-:W-:Y:S01]  /*6460*/  IMAD.SHL.U32 R4, R56, 0x200, RZ ;  /* 0x0000020038047824 */ /* 0x000fe200078e00ff */
[----:B------:R-:W-:Y:S01]  /*6470*/  LOP3.LUT R69, R68, 0x60, RZ, 0xc0, !PT ;  /* 0x0000006044457812 */ /* 0x000fe200078ec0ff */
[----:B------:R-:W-:Y:S01]  /*6480*/  IMAD.SHL.U32 R5, R56, 0x200000, RZ ;  /* 0x0020000038057824 */ /* 0x000fe200078e00ff */
[----:B------:R-:W-:Y:S01]  /*6490*/  UMOV UR43, 0x400 ;  /* 0x00000400002b7882 */ /* 0x000fe20000000000 */
[C---:B------:R-:W-:Y:S01]  /*64a0*/  LOP3.LUT R67, R6.reuse, 0x590, RZ, 0xc0, !PT ;  /* 0x0000059006437812 */ /* 0x040fe200078ec0ff */
[----:B------:R-:W2:Y:S01]  /*64b0*/  LDC.64 R52, c[0x0][0x888] ;  /* 0x00022200ff347b82 */ /* 0x000ea20000000a00 */
[----:B------:R-:W-:Y:S01]  /*64c0*/  LOP3.LUT R6, R6, 0x60, RZ, 0xc0, !PT ;  /* 0x0000006006067812 */ /* 0x000fe200078ec0ff */
[----:B------:R-:W-:Y:S01]  /*64d0*/  IMAD.MOV.U32 R22, RZ, RZ, RZ ;  /* 0x000000ffff167224 */ /* 0x000fe200078e00ff */
[----:B------:R-:W-:Y:S01]  /*64e0*/  LOP3.LUT R67, R67, 0x200, R4, 0xf8, !PT ;  /* 0x0000020043437812 */ /* 0x000fe200078ef804 */
[C---:B------:R-:W-:Y:S01]  /*64f0*/  IMAD.SHL.U32 R4, R68.reuse, 0x2, RZ ;  /* 0x0000000244047824 */ /* 0x040fe200078e00ff */
[----:B------:R-:W-:Y:S01]  /*6500*/  LOP3.LUT R5, R5, 0x200000, RZ, 0xc0, !PT ;  /* 0x0020000005057812 */ /* 0x000fe200078ec0ff */
[----:B------:R-:W-:Y:S01]  /*6510*/  IMAD.MOV.U32 R64, RZ, RZ, RZ ;  /* 0x000000ffff407224 */ /* 0x000fe200078e00ff */
[----:B------:R-:W-:Y:S01]  /*6520*/  LOP3.LUT R66, R68, 0x2, RZ, 0xc0, !PT ;  /* 0x0000000244427812 */ /* 0x000fe200078ec0ff */
[----:B------:R-:W3:Y:S01]  /*6530*/  LDC.64 R54, c[0x0][0x890] ;  /* 0x00022400ff367b82 */ /* 0x000ee20000000a00 */
[----:B------:R-:W-:Y:S01]  /*6540*/  LOP3.LUT R4, R6, 0xc, R4, 0xf8, !PT ;  /* 0x0000000c06047812 */ /* 0x000fe200078ef804 */
[----:B------:R-:W-:Y:S01]  /*6550*/  IMAD.MOV.U32 R63, RZ, RZ, RZ ;  /* 0x000000ffff3f7224 */ /* 0x000fe200078e00ff */
[----:B------:R-:W-:Y:S01]  /*6560*/  LOP3.LUT R23, R5, 0x400000, R23, 0xf8, !PT ;  /* 0x0040000005177812 */ /* 0x000fe200078ef817 */
[----:B------:R-:W4:Y:S01]  /*6570*/  LDCU UR62, c[0x0][0x370] ;  /* 0x00006e00ff3e77ac */ /* 0x000f220008000800 */
[----:B------:R-:W-:-:S02]  /*6580*/  LOP3.LUT R67, R67, R4, RZ, 0xfc, !PT ;  /* 0x0000000443437212 */ /* 0x000fc400078efcff */
[----:B------:R-:W-:Y:S01]  /*6590*/  LOP3.LUT R68, R68, 0x4, RZ, 0xc0, !PT ;  /* 0x0000000444447812 */ /* 0x000fe200078ec0ff */
[----:B-1----:R-:W-:Y:S01]  /*65a0*/  ULEA UR43, UR4, UR43, 0x18 ;  /* 0x0000002b042b7291 */ /* 0x002fe2000f8ec0ff */
[----:B------:R-:W1:Y:S01]  /*65b0*/  LDC.64 R50, c[0x0][0x8b0] ;  /* 0x00022c00ff327b82 */ /* 0x000e620000000a00 */
[----:B------:R-:W-:Y:S01]  /*65c0*/  MOV R61, RZ ;  /* 0x000000ff003d7202 */ /* 0x000fe20000000f00 */
[----:B------:R-:W1:Y:S01]  /*65d0*/  LDCU.64 UR54, c[0x0][0x348] ;  /* 0x00006900ff3677ac */ /* 0x000e620008000a00 */
[----:B------:R-:W-:-:S05]  /*65e0*/  UIADD3 UR4, UPT, UPT, UR43, 0x200, URZ ;  /* 0x000002002b047890 */ /* 0x000fca000fffe0ff */
[----:B------:R-:W4:Y:S01]  /*65f0*/  LDS R0, [UR43+0x180] ;  /* 0x0001802bff007984 */ /* 0x000f220008000800 */
[----:B------:R-:W1:Y:S01]  /*6600*/  LDC.64 R48, c[0x0][0x8a8] ;  /* 0x00022a00ff307b82 */ /* 0x000e620000000a00 */
[----:B------:R-:W1:Y:S01]  /*6610*/  LDCU UR42, c[0x0][0xb0c] ;  /* 0x00016180ff2a77ac */ /* 0x000e620008000800 */
[----:B------:R-:W-:Y:S01]  /*6620*/  IMAD.U32 R59, RZ, RZ, UR4 ;  /* 0x00000004ff3b7e24 */ /* 0x000fe2000f8e00ff */
[----:B------:R-:W1:Y:S04]  /*6630*/  LDCU UR39, c[0x0][0xb30] ;  /* 0x00016600ff2777ac */ /* 0x000e680008000800 */
[----:B------:R-:W-:Y:S01]  /*6640*/  LEA R67, R67, R59, 0x2 ;  /* 0x0000003b43437211 */ /* 0x000fe200078e10ff */
[----:B------:R-:W1:Y:S04]  /*6650*/  LDCU.64 UR60, c[0x0][0x888] ;  /* 0x00011100ff3c77ac */ /* 0x000e680008000a00 */
[--C-:B------:R-:W-:Y:S01]  /*6660*/  IMAD R66, R66, -0x10, R67.reuse ;  /* 0xfffffff042427824 */ /* 0x100fe200078e0243 */
[----:B------:R-:W1:Y:S01]  /*6670*/  LDCU.64 UR40, c[0x0][0xb28] ;  /* 0x00016500ff2877ac */ /* 0x000e620008000a00 */
[----:B------:R-:W-:Y:S01]  /*6680*/  IMAD R65, R68, -0x10, R67 ;  /* 0xfffffff044417824 */ /* 0x000fe200078e0243 */
[----:B------:R-:W1:Y:S01]  /*6690*/  LDCU.128 UR56, c[0x0][0xb10] ;  /* 0x00016200ff3877ac */ /* 0x000e620008000c00 */
[----:B------:R-:W1:Y:S01]  /*66a0*/  LDCU UR53, c[0x0][0x374] ;  /* 0x00006e80ff3577ac */ /* 0x000e620008000800 */
[----:B------:R-:W-:Y:S01]  /*66b0*/  UMOV UR52, URZ ;  /* 0x000000ff00347c82 */ /* 0x000fe20008000000 */
[----:B------:R-:W-:Y:S01]  /*66c0*/  UMOV UR47, URZ ;  /* 0x000000ff002f7c82 */ /* 0x000fe20008000000 */
[----:B--234-:R-:W-:-:S07]  /*66d0*/  IMAD.IADD R23, R0, 0x1, R23 ;  /* 0x0000000100177824 */ /* 0x01cfce00078e0217 */
.L_x_184:
[----:B------:R-:W-:Y:S02]  /*66e0*/  LEA R3, R61, UR43, 0x3 ;  /* 0x0000002b3d037c11 */ /* 0x000fe4000f8e18ff */
[----:B------:R-:W-:Y:S02]  /*66f0*/  SHF.L.U32 R0, R63, 0x1f, RZ ;  /* 0x0000001f3f007819 */ /* 0x000fe400000006ff */
[----:B-1----:R-:W-:Y:S02]  /*6700*/  LEA R4, R61, UR43, 0x4 ;  /* 0x0000002b3d047c11 */ /* 0x002fe4000f8e20ff */
[----:B--2---:R-:W2:Y:S02]  /*6710*/  SYNCS.PHASECHK.TRANS64.TRYWAIT P0, [R3+URZ+0xd0], R0 ;  /* 0x0000d000030075a7 */ /* 0x004ea400080011ff */
[----:B--2---:R-:W-:Y:S05]  /*6720*/  @!P0 BRA `(.L_x_109) ;  /* 0x0000005c000c8947 */ /* 0x004fea0003800000 */
.L_x_251:
        /* <DEDUP_REMOVED lines=11> */
[----:B------:R-:W-:Y:S01]  /*67e0*/  PLOP3.LUT P0, PT, PT, PT, UP1, 0x80, 0x8 ;  /* 0x000000000008781c */ /* 0x000fe20003f0f018 */
[----:B------:R-:W-:Y:S06]  /*67f0*/  UP2UR UR4, UPR, URZ, 0x2 ;  /* 0x00000002ff047883 */ /* 0x000fec0008000000 */
[----:B------:R-:W-:Y:S06]  /*6800*/  IMAD.U32 R70, RZ, RZ, UR4 ;  /* 0x00000004ff467e24 */ /* 0x000fec000f8e00ff */
        /* <DEDUP_REMOVED lines=13> */
[----:B------:R-:W3:Y:S01]  /*68e0*/  LDCU UR12, c[0x0][0xb20] ;  /* 0x00016400ff0c77ac */ /* 0x000ee20008000800 */
[----:B-1----:R-:W-:Y:S02]  /*68f0*/  UIMAD.WIDE.U32 UR4, UR53, UR59, URZ ;  /* 0x0000003b350472a5 */ /* 0x002fe4000f8e00ff */
[----:B------:R-:W-:Y:S02]  /*6900*/  UIMAD.WIDE.U32 UR6, UR62, UR56, URZ ;  /* 0x000000383e0672a5 */ /* 0x000fe4000f8e00ff */
[----:B------:R-:W-:Y:S02]  /*6910*/  UISETP.NE.AND UP0, UPT, UR58, 0x1, UPT ;  /* 0x000000013a00788c */ /* 0x000fe4000bf05270 */
[----:B------:R-:W-:Y:S02]  /*6920*/  UIMAD.WIDE.U32 UR8, UR37, UR59, URZ ;  /* 0x0000003b250872a5 */ /* 0x000fe4000f8e00ff */
[----:B------:R-:W-:Y:S02]  /*6930*/  UIMAD.WIDE.U32 UR10, UR38, UR56, URZ ;  /* 0x00000038260a72a5 */ /* 0x000fe4000f8e00ff */
[----:B------:R-:W-:Y:S02]  /*6940*/  UISETP.NE.AND UP1, UPT, UR42, 0x1, UPT ;  /* 0x000000012a00788c */ /* 0x000fe4000bf25270 */
[----:B------:R-:W-:Y:S01]  /*6950*/  UISETP.NE.AND UP2, UPT, UR45, 0x1, UPT ;  /* 0x000000012d00788c */ /* 0x000fe2000bf45270 */
[----:B------:R-:W-:Y:S02]  /*6960*/  UMOV UR4, UR5 ;  /* 0x0000000500047c82 */ /* 0x000fe40008000000 */
[----:B---3--:R-:W-:Y:S03]  /*6970*/  USHF.R.U32.HI UR5, URZ, UR12, UR4 ;  /* 0x0000000cff057299 */ /* 0x008fe60008011604 */
[----:B------:R-:W-:Y:S02]  /*6980*/  UMOV UR4, UR7 ;  /* 0x0000000700047c82 */ /* 0x000fe40008000000 */
[----:B------:R-:W-:Y:S02]  /*6990*/  USHF.R.U32.HI UR7, URZ, UR57, UR4 ;  /* 0x00000039ff077299 */ /* 0x000fe40008011604 */
[----:B------:R-:W-:Y:S02]  /*69a0*/  USEL UR4, UR53, UR5, !UP0 ;  /* 0x0000000535047287 */ /* 0x000fe4000c000000 */
[----:B------:R-:W-:Y:S01]  /*69b0*/  USEL UR7, UR62, UR7, !UP1 ;  /* 0x000000073e077287 */ /* 0x000fe2000c800000 */
[----:B------:R-:W-:Y:S01]  /*69c0*/  UMOV UR5, UR9 ;  /* 0x0000000900057c82 */ /* 0x000fe20008000000 */
[----:B------:R-:W-:Y:S02]  /*69d0*/  UIMAD.WIDE.U32 UR8, UR4, UR40, URZ ;  /* 0x00000028040872a5 */ /* 0x000fe4000f8e00ff */
[----:B------:R-:W-:Y:S03]  /*69e0*/  USHF.R.U32.HI UR6, URZ, UR12, UR5 ;  /* 0x0000000cff067299 */ /* 0x000fe60008011605 */
[----:B------:R-:W-:Y:S01]  /*69f0*/  UMOV UR5, UR11 ;  /* 0x0000000b00057c82 */ /* 0x000fe20008000000 */
[----:B------:R-:W-:Y:S02]  /*6a00*/  UIMAD.WIDE.U32 UR10, UR7, UR40, URZ ;  /* 0x00000028070a72a5 */ /* 0x000fe4000f8e00ff */
[----:B------:R-:W-:Y:S02]  /*6a10*/  USHF.R.U32.HI UR12, URZ, UR57, UR5 ;  /* 0x00000039ff0c7299 */ /* 0x000fe40008011605 */
[----:B------:R-:W-:Y:S01]  /*6a20*/  USEL UR6, UR37, UR6, !UP0 ;  /* 0x0000000625067287 */ /* 0x000fe2000c000000 */
[----:B------:R-:W-:Y:S02]  /*6a30*/  UMOV UR5, UR9 ;  /* 0x0000000900057c82 */ /* 0x000fe40008000000 */
[----:B------:R-:W-:Y:S01]  /*6a40*/  UMOV UR10, UR11 ;  /* 0x0000000b000a7c82 */ /* 0x000fe20008000000 */
[----:B------:R-:W-:Y:S02]  /*6a50*/  @UP2 USHF.R.U32.HI UR4, URZ, UR41, UR5 ;  /* 0x00000029ff042299 */ /* 0x000fe40008011605 */
[----:B------:R-:W-:Y:S02]  /*6a60*/  @UP2 USHF.R.U32.HI UR7, URZ, UR41, UR10 ;  /* 0x00000029ff072299 */ /* 0x000fe4000801160a */
[----:B------:R-:W-:Y:S02]  /*6a70*/  UIMAD UR4, UR45, UR4, URZ ;  /* 0x000000042d0472a4 */ /* 0x000fe4000f8e02ff */
        /* <DEDUP_REMOVED lines=8> */
[----:B------:R-:W-:Y:S02]  /*6b00*/  USEL UR11, UR6, UR4, !UP2 ;  /* 0x00000004060b7287 */ /* 0x000fe4000d000000 */
[----:B------:R-:W-:Y:S02]  /*6b10*/  UIADD3 UR8, UPT, UPT, -UR5, URZ, URZ ;  /* 0x000000ff05087290 */ /* 0x000fe4000fffe1ff */
[----:B------:R-:W-:Y:S01]  /*6b20*/  UIADD3 UR10, UPT, UPT, -UR11, URZ, URZ ;  /* 0x000000ff0b0a7290 */ /* 0x000fe2000fffe1ff */
[----:B------:R-:W-:Y:S01]  /*6b30*/  @!UP0 UMOV UR4, UR9 ;  /* 0x0000000900048c82 */ /* 0x000fe20008000000 */
[----:B------:R-:W-:Y:S02]  /*6b40*/  UIADD3 UR9, UPT, UPT, -UR6, URZ, URZ ;  /* 0x000000ff06097290 */ /* 0x000fe4000fffe1ff */
[----:B------:R-:W-:Y:S02]  /*6b50*/  @!UP0 USHF.R.U32.HI UR4, URZ, UR41, UR4 ;  /* 0x00000029ff048299 */ /* 0x000fe40008011604 */
[----:B------:R-:W-:Y:S02]  /*6b60*/  UIMAD UR10, UR45, UR10, UR6 ;  /* 0x0000000a2d0a72a4 */ /* 0x000fe4000f8e0206 */
[----:B------:R-:W-:Y:S04]  /*6b70*/  @!UP0 USEL UR4, UR5, UR4, !UP2 ;  /* 0x0000000405048287 */ /* 0x000fe8000d000000 */
[----:B------:R-:W-:Y:S02]  /*6b80*/  @!UP0 UIMAD UR10, UR7, UR10, UR4 ;  /* 0x0000000a070a82a4 */ /* 0x000fe4000f8e0204 */
[----:B------:R-:W-:Y:S02]  /*6b90*/  @!UP0 UIADD3 UR11, UPT, UPT, UR11, -UR4, URZ ;  /* 0x800000040b0b8290 */ /* 0x000fe4000fffe0ff */
[----:B------:R-:W-:Y:S02]  /*6ba0*/  UIMAD UR7, UR42, UR8, UR38 ;  /* 0x000000082a0772a4 */ /* 0x000fe4000f8e0226 */
[----:B------:R-:W-:Y:S02]  /*6bb0*/  @!UP0 UIMAD UR6, UR11, UR45, UR5 ;  /* 0x0000002d0b0682a4 */ /* 0x000fe4000f8e0205 */
[----:B------:R-:W-:Y:S01]  /*6bc0*/  UIMAD UR4, UR58, UR9, UR37 ;  /* 0x000000093a0472a4 */ /* 0x000fe2000f8e0225 */
[----:B------:R-:W-:Y:S02]  /*6bd0*/  @!UP0 UMOV UR5, UR10 ;  /* 0x0000000a00058c82 */ /* 0x000fe40008000000 */
[----:B------:R-:W-:Y:S02]  /*6be0*/  UIMAD UR38, UR5, UR42, UR7 ;  /* 0x0000002a052672a4 */ /* 0x000fe4000f8e0207 */
[----:B------:R-:W-:Y:S11]  /*6bf0*/  UIMAD UR37, UR6, UR58, UR4 ;  /* 0x0000003a062572a4 */ /* 0x000ff6000f8e0204 */
[----:B------:R-:W-:Y:S01]  /*6c00*/  @!UPT UIADD3 URZ, UPT, UPT, URZ, URZ, URZ ;  /* 0x000000fffffff290 */ /* 0x000fe2000fffe0ff */
.L_x_110:
[----:B-1----:R-:W-:Y:S01]  /*6c10*/  UISETP.NE.AND UP0, UPT, UR39, 0x1, UPT ;  /* 0x000000012700788c */ /* 0x002fe2000bf05270 */
[----:B------:R-:W-:Y:S01]  /*6c20*/  LOP3.LUT P0, RZ, R59, 0x1b0, RZ, 0xc0, !PT ;  /* 0x000001b03bff7812 */ /* 0x000fe2000780c0ff */
[----:B------:R-:W-:Y:S01]  /*6c30*/  USHF.L.U32 UR50, UR20, 0x6, URZ ;  /* 0x0000000614327899 */ /* 0x000fe200080006ff */
[----:B------:R-:W-:Y:S01]  /*6c40*/  BSSY.RECONVERGENT B6, `(.L_x_111) ;  /* 0x0000034000067945 */ /* 0x000fe20003800200 */
[----:B------:R-:W-:Y:S01]  /*6c50*/  USHF.L.U32 UR49, UR26, 0x8, URZ ;  /* 0x000000081a317899 */ /* 0x000fe200080006ff */
[----:B------:R-:W-:Y:S06]  /*6c60*/  IADD3 R61, PT, PT, R61, 0x1, RZ ;  /* 0x000000013d3d7810 */ /* 0x000fec0007ffe0ff */
[----:B------:R-:W1:Y:S01]  /*6c70*/  @!UP0 LDCU.128 UR12, c[0x0][0xb10] ;  /* 0x00016200ff0c87ac */ /* 0x000e620008000c00 */
[----:B------:R-:W3:Y:S01]  /*6c80*/  @!UP0 LDCU UR5, c[0x0][0xb0c] ;  /* 0x00016180ff0587ac */ /* 0x000ee20008000800 */
[----:B------:R-:W4:Y:S01]  /*6c90*/  @!UP0 LDCU UR10, c[0x0][0xb20] ;  /* 0x00016400ff0a87ac */ /* 0x000f220008000800 */
[----:B-1----:R-:W-:Y:S02]  /*6ca0*/  UIMAD.WIDE.U32 UR8, UR38, UR12, URZ ;  /* 0x0000000c260872a5 */ /* 0x002fe4000f8e00ff */
[----:B------:R-:W-:Y:S02]  /*6cb0*/  UIMAD.WIDE.U32 UR6, UR37, UR15, URZ ;  /* 0x0000000f250672a5 */ /* 0x000fe4000f8e00ff */
[----:B------:R-:W-:Y:S03]  /*6cc0*/  @!UP0 UISETP.NE.AND UP1, UPT, UR14, 0x1, UPT ;  /* 0x000000010e00888c */ /* 0x000fe6000bf25270 */
[----:B------:R-:W-:Y:S01]  /*6cd0*/  @!UP0 UMOV UR4, UR9 ;  /* 0x0000000900048c82 */ /* 0x000fe20008000000 */
[----:B---3--:R-:W-:Y:S02]  /*6ce0*/  @!UP0 UISETP.NE.AND UP2, UPT, UR5, 0x1, UPT ;  /* 0x000000010500888c */ /* 0x008fe4000bf45270 */
[----:B------:R-:W-:Y:S01]  /*6cf0*/  @!UP0 USHF.R.U32.HI UR4, URZ, UR13, UR4 ;  /* 0x0000000dff048299 */ /* 0x000fe20008011604 */
[----:B------:R-:W-:Y:S02]  /*6d00*/  @!UP0 UMOV UR6, UR7 ;  /* 0x0000000700068c82 */ /* 0x000fe40008000000 */
[----:B----4-:R-:W-:Y:S02]  /*6d10*/  @!UP0 USHF.R.U32.HI UR6, URZ, UR10, UR6 ;  /* 0x0000000aff068299 */ /* 0x010fe40008011606 */
[----:B------:R-:W-:Y:S02]  /*6d20*/  @!UP0 USEL UR7, UR38, UR4, !UP2 ;  /* 0x0000000426078287 */ /* 0x000fe4000d000000 */
[----:B------:R-:W-:Y:S04]  /*6d30*/  @!UP0 USEL UR6, UR37, UR6, !UP1 ;  /* 0x0000000625068287 */ /* 0x000fe8000c800000 */
[----:B------:R-:W-:Y:S02]  /*6d40*/  @!UP0 UIADD3 UR4, UPT, UPT, -UR7, UR6, URZ ;  /* 0x0000000607048290 */ /* 0x000fe4000fffe1ff */
[----:B------:R-:W-:Y:S02]  /*6d50*/  @!UP0 UIADD3 UR6, UPT, UPT, UR7, -UR6, URZ ;  /* 0x8000000607068290 */ /* 0x000fe4000fffe0ff */
[----:B------:R-:W-:Y:S02]  /*6d60*/  @!UP0 UIMAD UR38, UR4, UR5, UR38 ;  /* 0x00000005042682a4 */ /* 0x000fe4000f8e0226 */
[----:B------:R-:W-:Y:S01]  /*6d70*/  @!UP0 UIMAD UR37, UR6, UR14, UR37 ;  /* 0x0000000e062582a4 */ /* 0x000fe2000f8e0225 */
[----:B------:R-:W-:Y:S11]  /*6d80*/  @!P0 BRA `(.L_x_112) ;  /* 0x00000000007c8947 */ /* 0x000ff60003800000 */
[----:B------:R-:W1:Y:S01]  /*6d90*/  LDCU.64 UR8, c[0x4][0x80] ;  /* 0x01001000ff0877ac */ /* 0x000e620008000a00 */
[----:B------:R-:W-:Y:S01]  /*6da0*/  MOV R2, 0x0 ;  /* 0x0000000000027802 */ /* 0x000fe20000000f00 */
[----:B------:R-:W-:Y:S02]  /*6db0*/  HFMA2 R12, -RZ, RZ, 0, 5.9604644775390625e-08 ;  /* 0x00000001ff0c7431 */ /* 0x000fe400000001ff */
[----:B------:R-:W-:Y:S01]  /*6dc0*/  IMAD.MOV.U32 R8, RZ, RZ, 0x70 ;  /* 0x00000070ff087424 */ /* 0x000fe200078e00ff */
[----:B------:R3:W4:Y:S01]  /*6dd0*/  LDC.64 R14, c[0x4][R2] ;  /* 0x01000000020e7b82 */ /* 0x0007220000000a00 */
[----:B------:R-:W2:Y:S01]  /*6de0*/  LDCU.64 UR6, c[0x4][0x88] ;  /* 0x01001100ff0677ac */ /* 0x000ea20008000a00 */
[----:B------:R-:W-:Y:S01]  /*6df0*/  IMAD.MOV.U32 R13, RZ, RZ, RZ ;  /* 0x000000ffff0d7224 */ /* 0x000fe200078e00ff */
[----:B------:R-:W2:Y:S01]  /*6e00*/  LDCU.64 UR4, c[0x4][0x8] ;  /* 0x01000100ff0477ac */ /* 0x000ea20008000a00 */
[----:B-1----:R-:W-:Y:S01]  /*6e10*/  MOV R5, UR9 ;  /* 0x0000000900057c02 */ /* 0x002fe20008000f00 */
[----:B------:R-:W-:Y:S01]  /*6e20*/  IMAD.U32 R4, RZ, RZ, UR8 ;  /* 0x00000008ff047e24 */ /* 0x000fe2000f8e00ff */
[----:B--2---:R-:W-:Y:S01]  /*6e30*/  MOV R7, UR7 ;  /* 0x0000000700077c02 */ /* 0x004fe20008000f00 */
[----:B------:R-:W-:Y:S01]  /*6e40*/  IMAD.U32 R6, RZ, RZ, UR6 ;  /* 0x00000006ff067e24 */ /* 0x000fe2000f8e00ff */
[----:B------:R-:W-:Y:S01]  /*6e50*/  MOV R11, UR5 ;  /* 0x00000005000b7c02 */ /* 0x000fe20008000f00 */
[----:B------:R-:W-:Y:S02]  /*6e60*/  IMAD.U32 R10, RZ, RZ, UR4 ;  /* 0x00000004ff0a7e24 */ /* 0x000fe4000f8e00ff */
[----:B------:R-:W-:Y:S07]  /*6e70*/  LEPC R20, `(.L_x_113) ;  /* 0x000000001014794e */ /* 0x000fee0000000000 */
[----:B---345:R-:W-:Y:S05]  /*6e80*/  CALL.ABS.NOINC R14 ;  /* 0x000000000e007343 */ /* 0x038fea0003c00000 */
.L_x_113:
[----:B------:R-:W1:Y:S01]  /*6e90*/  LDCU.64 UR8, c[0x4][0x80] ;  /* 0x01001000ff0877ac */ /* 0x000e620008000a00 */
[----:B------:R-:W2:Y:S01]  /*6ea0*/  LDC.64 R2, c[0x4][R2] ;  /* 0x0100000002027b82 */ /* 0x000ea20000000a00 */
[----:B------:R-:W-:Y:S02]  /*6eb0*/  HFMA2 R12, -RZ, RZ, 0, 5.9604644775390625e-08 ;  /* 0x00000001ff0c7431 */ /* 0x000fe400000001ff */
[----:B------:R-:W-:Y:S02]  /*6ec0*/  IMAD.MOV.U32 R8, RZ, RZ, 0x70 ;  /* 0x00000070ff087424 */ /* 0x000fe400078e00ff */
[----:B------:R-:W-:Y:S01]  /*6ed0*/  IMAD.MOV.U32 R13, RZ, RZ, RZ ;  /* 0x000000ffff0d7224 */ /* 0x000fe200078e00ff */
[----:B------:R-:W3:Y:S01]  /*6ee0*/  LDCU.64 UR6, c[0x4][0x88] ;  /* 0x01001100ff0677ac */ /* 0x000ee20008000a00 */
[----:B------:R-:W4:Y:S01]  /*6ef0*/  LDCU.64 UR4, c[0x4][0x8] ;  /* 0x01000100ff0477ac */ /* 0x000f220008000a00 */
[----:B-1----:R-:W-:Y:S02]  /*6f00*/  MOV R4, UR8 ;  /* 0x0000000800047c02 */ /* 0x002fe40008000f00 */
[----:B------:R-:W-:Y:S02]  /*6f10*/  MOV R5, UR9 ;  /* 0x0000000900057c02 */ /* 0x000fe40008000f00 */
[----:B---3--:R-:W-:Y:S01]  /*6f20*/  MOV R7, UR7 ;  /* 0x0000000700077c02 */ /* 0x008fe20008000f00 */
[----:B------:R-:W-:Y:S01]  /*6f30*/  IMAD.U32 R6, RZ, RZ, UR6 ;  /* 0x00000006ff067e24 */ /* 0x000fe2000f8e00ff */
[----:B----4-:R-:W-:Y:S01]  /*6f40*/  MOV R11, UR5 ;  /* 0x00000005000b7c02 */ /* 0x010fe20008000f00 */
[----:B------:R-:W-:Y:S02]  /*6f50*/  IMAD.U32 R10, RZ, RZ, UR4 ;  /* 0x00000004ff0a7e24 */ /* 0x000fe4000f8e00ff */
[----:B------:R-:W-:Y:S07]  /*6f60*/  LEPC R20, `(.L_x_112) ;  /* 0x000000001014794e */ /* 0x000fee0000000000 */
[----:B--2---:R-:W-:Y:S05]  /*6f70*/  CALL.ABS.NOINC R2 ;  /* 0x0000000002007343 */ /* 0x004fea0003c00000 */
.L_x_112:
[----:B------:R-:W-:Y:S05]  /*6f80*/  BSYNC.RECONVERGENT B6 ;  /* 0x0000000000067941 */ /* 0x000fea0003800200 */
.L_x_111:
[----:B------:R-:W-:Y:S02]  /*6f90*/  ISETP.NE.U32.AND P0, PT, RZ, UR60, PT ;  /* 0x0000003cff007c0c */ /* 0x000fe4000bf05070 */
[C---:B------:R-:W-:Y:S02]  /*6fa0*/  ISETP.NE.U32.AND P1, PT, R54.reuse, RZ, PT ;  /* 0x000000ff3600720c */ /* 0x040fe40003f25070 */
[----:B------:R-:W-:Y:S02]  /*6fb0*/  ISETP.NE.U32.AND P4, PT, R54, RZ, PT ;  /* 0x000000ff3600720c */ /* 0x000fe40003f85070 */
[----:B------:R-:W-:Y:S02]  /*6fc0*/  ISETP.NE.AND.EX P0, PT, RZ, UR61, PT, P0 ;  /* 0x0000003dff007c0c */ /* 0x000fe4000bf05300 */
[C---:B------:R-:W-:Y:S02]  /*6fd0*/  ISETP.NE.AND.EX P1, PT, R55.reuse, RZ, PT, P1 ;  /* 0x000000ff3700720c */ /* 0x040fe40003f25310 */
[----:B------:R-:W-:Y:S02]  /*6fe0*/  ISETP.NE.AND.EX P4, PT, R55, RZ, P0, P4 ;  /* 0x000000ff3700720c */ /* 0x000fe40000785340 */
[----:B------:R-:W-:Y:S02]  /*6ff0*/  ISETP.NE.U32.AND P5, PT, R50, RZ, PT ;  /* 0x000000ff3200720c */ /* 0x000fe40003fa5070 */
[----:B------:R-:W-:Y:S02]  /*7000*/  ISETP.NE.U32.AND P3, PT, RZ, UR60, PT ;  /* 0x0000003cff007c0c */ /* 0x000fe4000bf65070 */
[----:B------:R-:W-:Y:S02]  /*7010*/  PLOP3.LUT P2, PT, PT, PT, PT, 0x8, 0x80 ;  /* 0x000000000080781c */ /* 0x000fe40003f4e170 */
[----:B------:R-:W-:Y:S02]  /*7020*/  ISETP.NE.AND.EX P5, PT, R51, RZ, PT, P5 ;  /* 0x000000ff3300720c */ /* 0x000fe40003fa5350 */
[----:B------:R-:W-:Y:S03]  /*7030*/  ISETP.NE.AND.EX P3, PT, RZ, UR61, PT, P3 ;  /* 0x0000003dff007c0c */ /* 0x000fe6000bf65330 */
[----:B------:R-:W-:Y:S01]  /*7040*/  @!P4 PLOP3.LUT P2, PT, P1, PT, PT, 0x80, 0x8 ;  /* 0x000000000008c81c */ /* 0x000fe20000f4f070 */
[----:B------:R-:W-:Y:S01]  /*7050*/  @!UPT UIADD3 URZ, UPT, UPT, URZ, URZ, URZ ;  /* 0x000000fffffff290 */ /* 0x000fe2000fffe0ff */
[----:B------:R-:W-:Y:S11]  /*7060*/  @!P1 BRA `(.L_x_114) ;  /* 0x0000000000309947 */ /* 0x000ff60003800000 */
[----:B------:R-:W-:Y:S01]  /*7070*/  ISETP.NE.U32.AND P0, PT, R52, RZ, PT ;  /* 0x000000ff3400720c */ /* 0x000fe20003f05070 */
[----:B------:R-:W1:Y:S01]  /*7080*/  LDCU.64 UR4, c[0x0][0x358] ;  /* 0x00006b00ff0477ac */ /* 0x000e620008000a00 */
[----:B------:R-:W-:Y:S02]  /*7090*/  IMAD.MOV.U32 R26, RZ, RZ, 0x1 ;  /* 0x00000001ff1a7424 */ /* 0x000fe400078e00ff */
[----:B------:R-:W-:Y:S11]  /*70a0*/  ISETP.NE.AND.EX P0, PT, R53, RZ, PT, P0 ;  /* 0x000000ff3500720c */ /* 0x000ff60003f05300 */
[----:B------:R-:W-:Y:S02]  /*70b0*/  @!UPT UIADD3 URZ, UPT, UPT, URZ, URZ, URZ ;  /* 0x000000fffffff290 */ /* 0x000fe4000fffe0ff */
[----:B------:R-:W3:Y:S01]  /*70c0*/  @P0 LDC.64 R2, c[0x0][0x888] ;  /* 0x00022200ff020b82 */ /* 0x000ee20000000a00 */
[----:B--2---:R-:W-:Y:S04]  /*70d0*/  @P0 IMAD R0, R54, UR36, RZ ;  /* 0x0000002436000c24 */ /* 0x004fe8000f8e02ff */
[----:B---3--:R-:W-:Y:S04]  /*70e0*/  @P0 IMAD.WIDE R2, R0, 0x4, R2 ;  /* 0x0000000400020825 */ /* 0x008fe800078e0202 */
[----:B------:R-:W-:Y:S01]  /*70f0*/  HFMA2 R0, -RZ, RZ, 0, 5.9604644775390625e-08 ;  /* 0x00000001ff007431 */ /* 0x000fe200000001ff */
[----:B-1---5:R1:W5:Y:S04]  /*7100*/  @P0 LDG.E R27, desc[UR4][R2.64] ;  /* 0x00000004021b0981 */ /* 0x022368000c1e1900 */
[----:B------:R-:W-:Y:S01]  /*7110*/  @!P0 PRMT R26, R0, 0x7610, R26 ;  /* 0x00007610001a8816 */ /* 0x000fe2000000001a */
[----:B-1----:R-:W3:Y:S06]  /*7120*/  @!P0 LDC R27, c[0x0][0x880] ;  /* 0x00022000ff1b8b82 */ /* 0x002eec0000000800 */
.L_x_114:
[----:B------:R-:W-:Y:S05]  /*7130*/  @!P5 BRA `(.L_x_115) ;  /* 0x000000000024d947 */ /* 0x000fea0003800000 */
[----:B------:R-:W-:Y:S01]  /*7140*/  ISETP.NE.U32.AND P0, PT, R48, RZ, PT ;  /* 0x000000ff3000720c */ /* 0x000fe20003f05070 */
[----:B------:R-:W1:Y:S03]  /*7150*/  LDCU.64 UR4, c[0x0][0x358] ;  /* 0x00006b00ff0477ac */ /* 0x000e660008000a00 */
[----:B------:R-:W-:Y:S11]  /*7160*/  ISETP.NE.AND.EX P0, PT, R49, RZ, PT, P0 ;  /* 0x000000ff3100720c */ /* 0x000ff60003f05300 */
[----:B------:R-:W-:Y:S02]  /*7170*/  @!UPT UIADD3 URZ, UPT, UPT, URZ, URZ, URZ ;  /* 0x000000fffffff290 */ /* 0x000fe4000fffe0ff */
[----:B------:R-:W4:Y:S01]  /*7180*/  @P0 LDC.64 R2, c[0x0][0x8a8] ;  /* 0x00022a00ff020b82 */ /* 0x000f220000000a00 */
[----:B--2---:R-:W-:Y:S04]  /*7190*/  @P0 IMAD R0, R50, UR36, RZ ;  /* 0x0000002432000c24 */ /* 0x004fe8000f8e02ff */
[----:B----4-:R-:W-:Y:S05]  /*71a0*/  @P0 IMAD.WIDE R2, R0, 0x4, R2 ;  /* 0x0000000400020825 */ /* 0x010fea00078e0202 */
[----:B-1---5:R1:W5:Y:S02]  /*71b0*/  @P0 LDG.E R24, desc[UR4][R2.64] ;  /* 0x0000000402180981 */ /* 0x022364000c1e1900 */
[----:B-1----:R-:W4:Y:S02]  /*71c0*/  @!P0 LDC R24, c[0x0][0x8a0] ;  /* 0x00022800ff188b82 */ /* 0x002f240000000800 */
.L_x_115:
[----:B---3-5:R-:W-:Y:S01]  /*71d0*/  FSETP.NEU.AND P0, PT, R27, RZ, PT ;  /* 0x000000ff1b00720b */ /* 0x028fe20003f0d000 */
[----:B------:R-:W-:Y:S01]  /*71e0*/  BSSY B1, `(.L_x_116) ;  /* 0x0000037000017945 */ /* 0x000fe20003800000 */
[----:B------:R-:W-:Y:S01]  /*71f0*/  SEL R3, RZ, 0xffffffff, P3 ;  /* 0xffffffffff037807 */ /* 0x000fe20001800000 */
[----:B------:R-:W-:Y:S01]  /*7200*/  IMAD.MOV.U32 R75, RZ, RZ, 0x1 ;  /* 0x00000001ff4b7424 */ /* 0x000fe200078e00ff */
[----:B------:R-:W-:Y:S01]  /*7210*/  @!P4 LOP3.LUT P3, RZ, R26, 0xff, RZ, 0xc0, !PT ;  /* 0x000000ff1affc812 */ /* 0x000fe2000786c0ff */
[----:B------:R-:W-:Y:S01]  /*7220*/  IMAD R25, R22, 0x80, R23 ;  /* 0x0000008016197824 */ /* 0x000fe200078e0217 */
[----:B--2---:R-:W-:Y:S01]  /*7230*/  @!P4 SEL R0, RZ, 0xffffffff, P0 ;  /* 0xffffffffff00c807 */ /* 0x004fe20000000000 */
[----:B------:R-:W-:Y:S01]  /*7240*/  IMAD R62, R68, -0x10, R66 ;  /* 0xfffffff0443e7824 */ /* 0x000fe200078e0242 */
[----:B------:R-:W-:Y:S01]  /*7250*/  LEA R72, R22, UR43, 0x3 ;  /* 0x0000002b16487c11 */ /* 0x000fe2000f8e18ff */
[----:B------:R-:W-:Y:S01]  /*7260*/  IMAD.MOV.U32 R74, RZ, RZ, RZ ;  /* 0x000000ffff4a7224 */ /* 0x000fe200078e00ff */
[C---:B------:R-:W-:Y:S02]  /*7270*/  @P2 SEL R0, R3.reuse, R0, !P3 ;  /* 0x0000000003002207 */ /* 0x040fe40005800000 */
[----:B------:R-:W-:Y:S02]  /*7280*/  CS2R R46, SRZ ;  /* 0x00000000002e7805 */ /* 0x000fe4000001ff00 */
[----:B------:R-:W-:Y:S02]  /*7290*/  SEL R2, RZ, 0xffffffff, P0 ;  /* 0xffffffffff027807 */ /* 0x000fe40000000000 */
[----:B------:R-:W-:Y:S02]  /*72a0*/  CS2R R44, SRZ ;  /* 0x00000000002c7805 */ /* 0x000fe4000001ff00 */
[----:B------:R-:W-:Y:S02]  /*72b0*/  @!P4 LOP3.LUT R0, R0, 0x1, RZ, 0xc0, !PT ;  /* 0x000000010000c812 */ /* 0x000fe400078ec0ff */
[----:B------:R-:W-:Y:S02]  /*72c0*/  CS2R R42, SRZ ;  /* 0x00000000002a7805 */ /* 0x000fe4000001ff00 */
[----:B------:R-:W-:Y:S02]  /*72d0*/  CS2R R40, SRZ ;  /* 0x0000000000287805 */ /* 0x000fe4000001ff00 */
[----:B------:R-:W-:Y:S02]  /*72e0*/  CS2R R38, SRZ ;  /* 0x0000000000267805 */ /* 0x000fe4000001ff00 */
[----:B------:R-:W-:Y:S02]  /*72f0*/  ISETP.NE.U32.OR P5, PT, R0, 0x1, P4 ;  /* 0x000000010000780c */ /* 0x000fe400027a5470 */
[----:B------:R-:W-:Y:S02]  /*7300*/  CS2R R36, SRZ ;  /* 0x0000000000247805 */ /* 0x000fe4000001ff00 */
[----:B------:R-:W-:Y:S02]  /*7310*/  LOP3.LUT P4, R60, R26, 0xff, RZ, 0xc0, !PT ;  /* 0x000000ff1a3c7812 */ /* 0x000fe4000788c0ff */
[----:B------:R-:W-:Y:S02]  /*7320*/  CS2R R34, SRZ ;  /* 0x0000000000227805 */ /* 0x000fe4000001ff00 */
[----:B------:R-:W-:Y:S02]  /*7330*/  P2R R71, PR, RZ, 0x20 ;  /* 0x00000020ff477803 */ /* 0x000fe40000000000 */
[----:B------:R-:W-:Y:S02]  /*7340*/  CS2R R32, SRZ ;  /* 0x0000000000207805 */ /* 0x000fe4000001ff00 */
[----:B------:R-:W-:Y:S04]  /*7350*/  @P1 SEL R2, R3, R2, !P4 ;  /* 0x0000000203021207 */ /* 0x000fe80006000000 */
[----:B------:R-:W-:Y:S02]  /*7360*/  LOP3.LUT R2, R2, 0x1, RZ, 0xc0, !PT ;  /* 0x0000000102027812 */ /* 0x000fe400078ec0ff */
[----:B------:R-:W-:Y:S02]  /*7370*/  @P5 SHF.L.U32 R0, RZ, 0x1f, RZ ;  /* 0x0000001fff005819 */ /* 0x000fe400000006ff */
[----:B------:R-:W-:Y:S02]  /*7380*/  ISETP.NE.U32.AND P0, PT, R2, 0x1, PT ;  /* 0x000000010200780c */ /* 0x000fe40003f05070 */
[----:B------:R1:W2:Y:S02]  /*7390*/  @P5 SYNCS.PHASECHK.TRANS64.TRYWAIT P3, [UR43+0x80], R0 ;  /* 0x00008000ff0055a7 */ /* 0x0002a4000806112b */
[----:B------:R-:W-:Y:S02]  /*73a0*/  P2R R76, PR, RZ, 0x1 ;  /* 0x00000001ff4c7803 */ /* 0x000fe40000000000 */
[----:B-1----:R-:W-:Y:S04]  /*73b0*/  SHF.L.U32 R0, R64, 0x1f, RZ ;  /* 0x0000001f40007819 */ /* 0x002fe800000006ff */
[----:B------:R1:W3:Y:S01]  /*73c0*/  SYNCS.PHASECHK.TRANS64.TRYWAIT P2, [R72+URZ+0xf0], R0 ;  /* 0x0000f000480075a7 */ /* 0x0002e200080411ff */
[----:B--2---:R-:W-:Y:S01]  /*73d0*/  @P5 SEL R75, RZ, 0x1, !P3 ;  /* 0x00000001ff4b5807 */ /* 0x004fe20005800000 */
[----:B-1----:R-:W-:Y:S06]  /*73e0*/  @!P5 BRA `(.L_x_117) ;  /* 0x000000000058d947 */ /* 0x002fec0003800000 */
[----:B------:R-:W-:Y:S01]  /*73f0*/  IMAD.MOV.U32 R46, RZ, RZ, RZ ;  /* 0x000000ffff2e7224 */ /* 0x000fe200078e00ff */
[----:B------:R-:W-:Y:S01]  /*7400*/  ISETP.NE.AND P0, PT, R75, RZ, PT ;  /* 0x000000ff4b00720c */ /* 0x000fe20003f05270 */
[----:B------:R-:W-:Y:S01]  /*7410*/  BSSY B0, `(.L_x_118) ;  /* 0x000000c000007945 */ /* 0x000fe20003800000 */
[----:B------:R-:W-:Y:S02]  /*7420*/  CS2R R34, SRZ ;  /* 0x0000000000227805 */ /* 0x000fe4000001ff00 */
[----:B------:R-:W-:Y:S02]  /*7430*/  CS2R R32, SRZ ;  /* 0x0000000000207805 */ /* 0x000fe4000001ff00 */
[----:B------:R-:W-:Y:S02]  /*7440*/  CS2R R38, SRZ ;  /* 0x0000000000267805 */ /* 0x000fe4000001ff00 */
[----:B------:R-:W-:Y:S02]  /*7450*/  CS2R R36, SRZ ;  /* 0x0000000000247805 */ /* 0x000fe4000001ff00 */
[----:B------:R-:W-:Y:S02]  /*7460*/  CS2R R42, SRZ ;  /* 0x00000000002a7805 */ /* 0x000fe4000001ff00 */
[----:B------:R-:W-:Y:S02]  /*7470*/  CS2R R40, SRZ ;  /* 0x0000000000287805 */ /* 0x000fe4000001ff00 */
[----:B------:R-:W-:Y:S01]  /*7480*/  CS2R R44, SRZ ;  /* 0x00000000002c7805 */ /* 0x000fe2000001ff00 */
[----:B------:R-:W-:Y:S06]  /*7490*/  @P0 BRA `(.L_x_119) ;  /* 0x00000000000c0947 */ /* 0x000fec0003800000 */
[----:B------:R-:W-:Y:S04]  /*74a0*/  SHF.L.U32 R3, RZ, 0x1f, RZ ;  /* 0x0000001fff037819 */ /* 0x000fe800000006ff */
[----:B------:R-:W1:Y:S02]  /*74b0*/  SYNCS.PHASECHK.TRANS64.TRYWAIT P0, [UR43+0x80], R3 ;  /* 0x00008003ff0075a7 */ /* 0x000e64000800112b */
[----:B-1----:R-:W-:Y:S05]  /*74c0*/  @!P0 BRA `(.L_x_120) ;  /* 0x0000004c00b88947 */ /* 0x002fea0003800000 */
.L_x_119:
[----:B------:R-:W-:Y:S05]  /*74d0*/  BSYNC B0 ;  /* 0x0000000000007941 */ /* 0x000fea0003800000 */
.L_x_118:
[----:B------:R-:W-:Y:S01]  /*74e0*/  ISETP.NE.AND P0, PT, R76, RZ, PT ;  /* 0x000000ff4c00720c */ /* 0x000fe20003f05270 */
[----:B------:R-:W-:Y:S11]  /*74f0*/  HFMA2 R74, -RZ, RZ, 0, 5.9604644775390625e-08 ;  /* 0x00000001ff4a7431 */ /* 0x000ff600000001ff */
[----:B------:R-:W-:Y:S01]  /*7500*/  @!UPT UIADD3 URZ, UPT, UPT, URZ, URZ, URZ ;  /* 0x000000fffffff290 */ /* 0x000fe2000fffe0ff */
[----:B------:R2:W1:Y:S04]  /*7510*/  @P0 LDS.128 R32, [R67] ;  /* 0x0000000043200984 */ /* 0x0004680000000c00 */
[----:B------:R2:W1:Y:S04]  /*7520*/  @P0 LDS.128 R36, [R66+0x10] ;  /* 0x0000100042240984 */ /* 0x0004680000000c00 */
[----:B------:R2:W1:Y:S04]  /*7530*/  @P0 LDS.128 R40, [R65+0x20] ;  /* 0x0000200041280984 */ /* 0x0004680000000c00 */
[----:B------:R2:W1:Y:S02]  /*7540*/  @P0 LDS.128 R44, [R62+0x30] ;  /* 0x000030003e2c0984 */ /* 0x0004640000000c00 */
.L_x_117:
[----:B------:R-:W-:Y:S05]  /*7550*/  BSYNC B1 ;  /* 0x0000000000017941 */ /* 0x000fea0003800000 */
.L_x_116:
[----:B-1----:R-:W-:Y:S04]  /*7560*/  SHF.R.U32.HI R2, RZ, 0x15, R25 ;  /* 0x00000015ff027819 */ /* 0x002fe80000011619 */
[----:B------:R-:W-:Y:S01]  /*7570*/  LOP3.LUT P0, RZ, R2, 0x3, R56, 0x48, !PT ;  /* 0x0000000302ff7812 */ /* 0x000fe20007804838 */
[----:B------:R-:W-:Y:S01]  /*7580*/  @!UPT UIADD3 URZ, UPT, UPT, URZ, URZ, URZ ;  /* 0x000000fffffff290 */ /* 0x000fe2000fffe0ff */
[----:B---3--:R-:W-:Y:S11]  /*7590*/  @P2 BRA `(.L_x_121) ;  /* 0x0000000000082947 */ /* 0x008ff60003800000 */
[----:B------:R-:W1:Y:S02]  /*75a0*/  SYNCS.PHASECHK.TRANS64.TRYWAIT P1, [R72+URZ+0xf0], R0 ;  /* 0x0000f000480075a7 */ /* 0x000e6400080211ff */
[----:B-1----:R-:W-:Y:S05]  /*75b0*/  @!P1 BRA `(.L_x_122) ;  /* 0x0000004c00949947 */ /* 0x002fea0003800000 */
.L_x_121:
[----:B------:R-:W-:Y:S05]  /*75c0*/  @!P0 BRA `(.L_x_123) ;  /* 0x0000000000408947 */ /* 0x000fea0003800000 */
[----:B------:R-:W3:Y:S01]  /*75d0*/  LDCU.64 UR8, c[0x4][0x70] ;  /* 0x01000e00ff0877ac */ /* 0x000ee20008000a00 */
[----:B------:R-:W-:Y:S01]  /*75e0*/  MOV R3, 0x0 ;  /* 0x0000000000037802 */ /* 0x000fe20000000f00 */
[----:B------:R-:W-:Y:S02]  /*75f0*/  HFMA2 R12, -RZ, RZ, 0, 5.9604644775390625e-08 ;  /* 0x00000001ff0c7431 */ /* 0x000fe400000001ff */
[----:B------:R-:W-:Y:S02]  /*7600*/  IMAD.MOV.U32 R8, RZ, RZ, 0x192 ;  /* 0x00000192ff087424 */ /* 0x000fe400078e00ff */
[----:B------:R-:W-:Y:S01]  /*7610*/  IMAD.MOV.U32 R13, RZ, RZ, RZ ;  /* 0x000000ffff0d7224 */ /* 0x000fe200078e00ff */
[----:B------:R-:W5:Y:S01]  /*7620*/  LDCU.64 UR6, c[0x4][0x78] ;  /* 0x01000f00ff0677ac */ /* 0x000f620008000a00 */
[----:B------:R-:W1:Y:S01]  /*7630*/  LDC.64 R2, c[0x4][R3] ;  /* 0x0100000003027b82 */ /* 0x000e620000000a00 */
[----:B------:R-:W2:Y:S01]  /*7640*/  LDCU.64 UR4, c[0x4][0x10] ;  /* 0x01000200ff0477ac */ /* 0x000ea20008000a00 */
[----:B---3--:R-:W-:Y:S01]  /*7650*/  MOV R5, UR9 ;  /* 0x0000000900057c02 */ /* 0x008fe20008000f00 */
[----:B------:R-:W-:Y:S01]  /*7660*/  IMAD.U32 R4, RZ, RZ, UR8 ;  /* 0x00000008ff047e24 */ /* 0x000fe2000f8e00ff */
[----:B-----5:R-:W-:Y:S01]  /*7670*/  MOV R7, UR7 ;  /* 0x0000000700077c02 */ /* 0x020fe20008000f00 */
[----:B------:R-:W-:Y:S01]  /*7680*/  IMAD.U32 R6, RZ, RZ, UR6 ;  /* 0x00000006ff067e24 */ /* 0x000fe2000f8e00ff */
[----:B--2---:R-:W-:Y:S01]  /*7690*/  MOV R11, UR5 ;  /* 0x00000005000b7c02 */ /* 0x004fe20008000f00 */
[----:B------:R-:W-:Y:S02]  /*76a0*/  IMAD.U32 R10, RZ, RZ, UR4 ;  /* 0x00000004ff0a7e24 */ /* 0x000fe4000f8e00ff */
[----:B------:R-:W-:Y:S07]  /*76b0*/  LEPC R20, `(.L_x_123) ;  /* 0x000000001014794e */ /* 0x000fee0000000000 */
[----:B-1--4-:R-:W-:Y:S05]  /*76c0*/  CALL.ABS.NOINC R2 ;  /* 0x0000000002007343 */ /* 0x012fea0003c00000 */
.L_x_123:
[----:B------:R-:W-:Y:S05]  /*76d0*/  WARPSYNC.ALL ;  /* 0x0000000000007948 */ /* 0x000fea0003800000 */
[----:B------:R-:W-:Y:S01]  /*76e0*/  R2UR UR4, R25 ;  /* 0x00000000190472ca */ /* 0x000fe200000e0000 */
[----:B------:R-:W-:Y:S01]  /*76f0*/  BSSY.RECONVERGENT B0, `(.L_x_124) ;  /* 0x000003d000007945 */ /* 0x000fe20003800200 */
[----:B------:R-:W-:Y:S11]  /*7700*/  ISETP.NE.AND P0, PT, R69, RZ, PT ;  /* 0x000000ff4500720c */ /* 0x000ff60003f05270 */
[----:B------:R-:W1:Y:S02]  /*7710*/  LDTM.x16 R4, tmem[UR4] ;  /* 0x00000004000479ee */ /* 0x000e640008240000 */
[C---:B-1--4-:R-:W-:Y:S01]  /*7720*/  FMUL R0, R24.reuse, R4 ;  /* 0x0000000418007220 */ /* 0x052fe20000400000 */
[C---:B------:R-:W-:Y:S01]  /*7730*/  FMUL R2, R24.reuse, R5 ;  /* 0x0000000518027220 */ /* 0x040fe20000400000 */
[C---:B------:R-:W-:Y:S01]  /*7740*/  FMUL R3, R24.reuse, R6 ;  /* 0x0000000618037220 */ /* 0x040fe20000400000 */
[C---:B------:R-:W-:Y:S01]  /*7750*/  FMUL R7, R24.reuse, R7 ;  /* 0x0000000718077220 */ /* 0x040fe20000400000 */
[C---:B------:R-:W-:Y:S01]  /*7760*/  FFMA R28, R27.reuse, R32, R0 ;  /* 0x000000201b1c7223 */ /* 0x040fe20000000000 */
        /* <DEDUP_REMOVED lines=10> */
[----:B------:R1:W-:Y:S01]  /*7810*/  STS.128 [R67], R28 ;  /* 0x0000001c43007388 */ /* 0x0003e20000000c00 */
        /* <DEDUP_REMOVED lines=8> */
[----:B------:R1:W-:Y:S01]  /*78a0*/  STS.128 [R66+0x10], R4 ;  /* 0x0000100442007388 */ /* 0x0003e20000000c00 */
[C---:B------:R-:W-:Y:S01]  /*78b0*/  FMUL R13, R24.reuse, R17 ;  /* 0x00000011180d7220 */ /* 0x040fe20000400000 */
[C---:B------:R-:W-:Y:S01]  /*78c0*/  FFMA R10, R27.reuse, R42, R10 ;  /* 0x0000002a1b0a7223 */ /* 0x040fe2000000000a */
[C---:B------:R-:W-:Y:S01]  /*78d0*/  FMUL R14, R24.reuse, R18 ;  /* 0x00000012180e7220 */ /* 0x040fe20000400000 */
[C---:B------:R-:W-:Y:S01]  /*78e0*/  FFMA R11, R27.reuse, R43, R15 ;  /* 0x0000002b1b0b7223 */ /* 0x040fe2000000000f */
[----:B------:R-:W-:Y:S01]  /*78f0*/  FMUL R19, R24, R19 ;  /* 0x0000001318137220 */ /* 0x000fe20000400000 */
[C---:B------:R-:W-:Y:S01]  /*7900*/  FFMA R12, R27.reuse, R44, R12 ;  /* 0x0000002c1b0c7223 */ /* 0x040fe2000000000c */
[C---:B------:R-:W-:Y:S01]  /*7910*/  FFMA R13, R27.reuse, R45, R13 ;  /* 0x0000002d1b0d7223 */ /* 0x040fe2000000000d */
[C---:B------:R-:W-:Y:S01]  /*7920*/  FFMA R14, R27.reuse, R46, R14 ;  /* 0x0000002e1b0e7223 */ /* 0x040fe2000000000e */
[----:B------:R1:W-:Y:S01]  /*7930*/  STS.128 [R65+0x20], R8 ;  /* 0x0000200841007388 */ /* 0x0003e20000000c00 */
[----:B------:R-:W-:Y:S05]  /*7940*/  FFMA R15, R27, R47, R19 ;  /* 0x0000002f1b0f7223 */ /* 0x000fea0000000013 */
[----:B------:R1:W-:Y:S01]  /*7950*/  STS.128 [R62+0x30], R12 ;  /* 0x0000300c3e007388 */ /* 0x0003e20000000c00 */
[----:B------:R-:W-:Y:S01]  /*7960*/  @!PT LDS RZ, [RZ] ;  /* 0x00000000fffff984 */ /* 0x000fe20000000800 */
[----:B------:R-:W-:Y:S01]  /*7970*/  @!PT LDS RZ, [RZ] ;  /* 0x00000000fffff984 */ /* 0x000fe20000000800 */
[----:B------:R-:W-:Y:S01]  /*7980*/  @!PT LDS RZ, [RZ] ;  /* 0x00000000fffff984 */ /* 0x000fe20000000800 */
[----:B------:R-:W-:Y:S01]  /*7990*/  @!PT LDS RZ, [RZ] ;  /* 0x00000000fffff984 */ /* 0x000fe20000000800 */
[----:B------:R3:W-:Y:S06]  /*79a0*/  MEMBAR.ALL.CTA ;  /* 0x0000000000007992 */ /* 0x0007ec0000008000 */
[----:B---3--:R-:W3:Y:S02]  /*79b0*/  FENCE.VIEW.ASYNC.S ;  /* 0x00000000000073c6 */ /* 0x008ee40000000000 */
[----:B---3--:R-:W-:Y:S06]  /*79c0*/  BAR.SYNC.DEFER_BLOCKING 0x1, 0x80 ;  /* 0x0042000000007b1d */ /* 0x008fec0000010000 */
[----:B------:R-:W-:Y:S05]  /*79d0*/  @P0 BRA `(.L_x_125) ;  /* 0x0000000000380947 */ /* 0x000fea0003800000 */
[----:B------:R-:W-:Y:S01]  /*79e0*/  UIADD3 UR4, UPT, UPT, UR43, 0x200, URZ ;  /* 0x000002002b047890 */ /* 0x000fe2000fffe0ff */
[----:B------:R-:W-:Y:S01]  /*79f0*/  UMOV UR51, UR36 ;  /* 0x0000002400337c82 */ /* 0x000fe20008000000 */
[----:B------:R-:W-:Y:S02]  /*7a00*/  UIADD3 UR9, UPT, UPT, UR49, 0x80, URZ ;  /* 0x0000008031097890 */ /* 0x000fe4000fffe0ff */
[----:B------:R-:W-:Y:S02]  /*7a10*/  UIADD3 UR8, UPT, UPT, UR43, 0x1200, URZ ;  /* 0x000012002b087890 */ /* 0x000fe4000fffe0ff */
[----:B------:R-:W-:Y:S01]  /*7a20*/  MOV R59, UR4 ;  /* 0x00000004003b7c02 */ /* 0x000fe20008000f00 */
[----:B------:R-:W-:Y:S01]  /*7a30*/  UIADD3 UR4, UP0, UPT, UR54, 0x680, URZ ;  /* 0x0000068036047890 */ /* 0x000fe2000ff1e0ff */
[----:B------:R-:W-:Y:S02]  /*7a40*/  UMOV UR10, UR50 ;  /* 0x00000032000a7c82 */ /* 0x000fe40008000000 */
[----:B------:R-:W-:Y:S01]  /*7a50*/  R2UR UR48, R59 ;  /* 0x000000003b3072ca */ /* 0x000fe200000e0000 */
[----:B------:R-:W-:Y:S01]  /*7a60*/  UIADD3.X UR5, UPT, UPT, URZ, UR55, URZ, UP0, !UPT ;  /* 0x00000037ff057290 */ /* 0x000fe200087fe4ff */
[----:B------:R-:W-:Y:S11]  /*7a70*/  UMOV UR11, UR36 ;  /* 0x00000024000b7c82 */ /* 0x000ff60008000000 */
[----:B------:R3:W-:Y:S01]  /*7a80*/  UTMASTG.3D [UR48], [UR4] ;  /* 0x00000030040073b5 */ /* 0x0007e20008010000 */
[----:B------:R3:W-:Y:S01]  /*7a90*/  UTMASTG.3D [UR8], [UR4] ;  /* 0x00000008040073b5 */ /* 0x0007e20008010000 */
[----:B------:R0:W-:Y:S01]  /*7aa0*/  UTMACMDFLUSH ;  /* 0x00000000000079b7 */ /* 0x0001e20000000000 */
[----:B---3--:R-:W-:Y:S04]  /*7ab0*/  DEPBAR.LE SB0, 0x1 ;  /* 0x000080400000791a */ /* 0x008fe80000000000 */
.L_x_125:
[----:B------:R-:W-:Y:S05]  /*7ac0*/  BSYNC.RECONVERGENT B0 ;  /* 0x0000000000007941 */ /* 0x000fea0003800200 */
.L_x_124:
[----:B------:R-:W-:Y:S01]  /*7ad0*/  BAR.SYNC.DEFER_BLOCKING 0x1, 0x80 ;  /* 0x0042000000007b1d */ /* 0x000fe20000010000 */
[----:B------:R-:W-:Y:S01]  /*7ae0*/  ISETP.NE.AND P1, PT, R71, RZ, PT ;  /* 0x000000ff4700720c */ /* 0x000fe20003f25270 */
[----:B------:R-:W-:Y:S01]  /*7af0*/  UISETP.NE.AND UP0, UPT, UR52, URZ, UPT ;  /* 0x000000ff3400728c */ /* 0x000fe2000bf05270 */
[----:B------:R-:W-:Y:S11]  /*7b00*/  LEA R2, R74, UR43, 0x3 ;  /* 0x0000002b4a027c11 */ /* 0x000ff6000f8e18ff */
[----:B-1----:R-:W-:Y:S01]  /*7b10*/  @P1 SHF.L.U32 R4, RZ, 0x1f, RZ ;  /* 0x0000001fff041819 */ /* 0x002fe200000006ff */
[----:B------:R-:W-:Y:S06]  /*7b20*/  BRA.U !UP0, `(.L_x_126) ;  /* 0x0000000108247547 */ /* 0x000fec000b800000 */
[----:B------:R-:W1:Y:S01]  /*7b30*/  S2R R0, SR_CgaCtaId ;  /* 0x0000000000007919 */ /* 0x000e620000008800 */
[----:B------:R-:W-:Y:S01]  /*7b40*/  IMAD.U32 R3, RZ, RZ, UR47 ;  /* 0x0000002fff037e24 */ /* 0x000fe2000f8e00ff */
[----:B------:R-:W-:Y:S04]  /*7b50*/  UIADD3 UR4, UPT, UPT, UR47, 0x1, URZ ;  /* 0x000000012f047890 */ /* 0x000fe8000fffe0ff */
[----:B------:R-:W-:Y:S01]  /*7b60*/  @P1 LEA R3, R3, UR43, 0x3 ;  /* 0x0000002b03031c11 */ /* 0x000fe2000f8e18ff */
[----:B------:R-:W-:Y:S04]  /*7b70*/  UISETP.NE.AND UP0, UPT, UR4, 0x4, UPT ;  /* 0x000000040400788c */ /* 0x000fe8000bf05270 */
[----:B------:R-:W-:Y:S01]  /*7b80*/  @P1 VIADD R3, R3, 0xa0 ;  /* 0x000000a003031836 */ /* 0x000fe20000000000 */
[----:B------:R-:W-:Y:S04]  /*7b90*/  USEL UR47, UR4, URZ, UP0 ;  /* 0x000000ff042f7287 */ /* 0x000fe80008000000 */
[----:B-1----:R-:W-:Y:S04]  /*7ba0*/  @P1 PRMT R0, R0, 0x654, R3 ;  /* 0x0000065400001816 */ /* 0x002fe80000000003 */
[----:B------:R1:W-:Y:S04]  /*7bb0*/  @P1 SYNCS.ARRIVE.TRANS64.RED.A1T0 RZ, [R0+URZ], RZ ;  /* 0x000000ff00ff19a7 */ /* 0x0003e800081004ff */
.L_x_126:
[----:B------:R-:W3:Y:S01]  /*7bc0*/  @P1 SYNCS.PHASECHK.TRANS64.TRYWAIT P0, [R2+URZ+0x80], R4 ;  /* 0x00008004020015a7 */ /* 0x000ee200080011ff */
[----:B------:R-:W-:Y:S01]  /*7bd0*/  BSSY B1, `(.L_x_127) ;  /* 0x0000016000017945 */ /* 0x000fe20003800000 */
[----:B---3--:R-:W-:Y:S03]  /*7be0*/  @P1 SEL R75, RZ, 0x1, !P0 ;  /* 0x00000001ff4b1807 */ /* 0x008fe60004000000 */
[----:B------:R-:W-:Y:S05]  /*7bf0*/  @!P1 BRA `(.L_x_128) ;  /* 0x00000000004c9947 */ /* 0x000fea0003800000 */
[----:B------:R-:W-:Y:S01]  /*7c00*/  ISETP.NE.AND P0, PT, R75, RZ, PT ;  /* 0x000000ff4b00720c */ /* 0x000fe20003f05270 */
[----:B------:R-:W-:Y:S01]  /*7c10*/  BSSY B0, `(.L_x_129) ;  /* 0x000000b000007945 */ /* 0x000fe20003800000 */
[----:B------:R-:W-:Y:S11]  /*7c20*/  ISETP.NE.AND P1, PT, R76, RZ, PT ;  /* 0x000000ff4c00720c */ /* 0x000ff60003f25270 */
[----:B------:R-:W-:Y:S02]  /*7c30*/  @!UPT UIADD3 URZ, UPT, UPT, URZ, URZ, URZ ;  /* 0x000000fffffff290 */ /* 0x000fe4000fffe0ff */
[C---:B------:R-:W-:Y:S01]  /*7c40*/  @P1 IMAD R6, R74.reuse, 0x2000, R67 ;  /* 0x000020004a061824 */ /* 0x040fe200078e0243 */
[C---:B------:R-:W-:Y:S01]  /*7c50*/  @P1 LEA R4, R74.reuse, R65, 0xd ;  /* 0x000000414a041211 */ /* 0x040fe200078e68ff */
[C---:B------:R-:W-:Y:S02]  /*7c60*/  @P1 IMAD R5, R74.reuse, 0x2000, R66 ;  /* 0x000020004a051824 */ /* 0x040fe400078e0242 */
[----:B------:R-:W-:Y:S01]  /*7c70*/  @P1 IMAD R3, R74, 0x2000, R62 ;  /* 0x000020004a031824 */ /* 0x000fe200078e023e */
[----:B------:R-:W-:Y:S06]  /*7c80*/  @P0 BRA `(.L_x_130) ;  /* 0x00000000000c0947 */ /* 0x000fec0003800000 */
[----:B-1----:R-:W-:Y:S04]  /*7c90*/  SHF.L.U32 R0, RZ, 0x1f, RZ ;  /* 0x0000001fff007819 */ /* 0x002fe800000006ff */
[----:B------:R-:W1:Y:S02]  /*7ca0*/  SYNCS.PHASECHK.TRANS64.TRYWAIT P0, [R2+URZ+0x80], R0 ;  /* 0x00008000020075a7 */ /* 0x000e6400080011ff */
[----:B-1----:R-:W-:Y:S05]  /*7cb0*/  @!P0 BRA `(.L_x_131) ;  /* 0x0000004400e88947 */ /* 0x002fea0003800000 */
.L_x_130:
[----:B------:R-:W-:Y:S05]  /*7cc0*/  BSYNC B0 ;  /* 0x0000000000007941 */ /* 0x000fea0003800000 */
.L_x_129:
[----:B------:R-:W-:Y:S02]  /*7cd0*/  ISETP.NE.AND P0, PT, R76, RZ, PT ;  /* 0x000000ff4c00720c */ /* 0x000fe40003f05270 */
[----:B------:R-:W-:Y:S11]  /*7ce0*/  IADD3 R74, PT, PT, R74, 0x1, RZ ;  /* 0x000000014a4a7810 */ /* 0x000ff60007ffe0ff */
[----:B------:R3:W4:Y:S04]  /*7cf0*/  @P0 LDS.128 R32, [R6] ;  /* 0x0000000006200984 */ /* 0x0007280000000c00 */
[----:B------:R3:W1:Y:S04]  /*7d00*/  @P0 LDS.128 R36, [R5+0x10] ;  /* 0x0000100005240984 */ /* 0x0006680000000c00 */
[----:B------:R3:W1:Y:S04]  /*7d10*/  @P0 LDS.128 R40, [R4+0x20] ;  /* 0x0000200004280984 */ /* 0x0006680000000c00 */
[----:B------:R3:W1:Y:S02]  /*7d20*/  @P0 LDS.128 R44, [R3+0x30] ;  /* 0x00003000032c0984 */ /* 0x0006640000000c00 */
.L_x_128:
[----:B------:R-:W-:Y:S05]  /*7d30*/  BSYNC B1 ;  /* 0x0000000000017941 */ /* 0x000fea0003800000 */
.L_x_127:
[----:B-1----:R-:W-:Y:S05]  /*7d40*/  VIADD R0, R25, 0x10 ;  /* 0x0000001019007836 */ /* 0x002fea0000000000 */
[----:B------:R-:W-:Y:S04]  /*7d50*/  SHF.R.U32.HI R0, RZ, 0x15, R0 ;  /* 0x00000015ff007819 */ /* 0x000fe80000011600 */
[----:B------:R-:W-:Y:S11]  /*7d60*/  LOP3.LUT P0, RZ, R0, 0x3, R56, 0x48, !PT ;  /* 0x0000000300ff7812 */ /* 0x000ff60007804838 */
[----:B------:R-:W-:Y:S02]  /*7d70*/  @!UPT UIADD3 URZ, UPT, UPT, URZ, URZ, URZ ;  /* 0x000000fffffff290 */ /* 0x000fe4000fffe0ff */
[----:B------:R-:W-:Y:S05]  /*7d80*/  @!P0 BRA `(.L_x_132) ;  /* 0x0000000000408947 */ /* 0x000fea0003800000 */
[----:B------:R-:W1:Y:S01]  /*7d90*/  LDCU.64 UR8, c[0x4][0x70] ;  /* 0x01000e00ff0877ac */ /* 0x000e620008000a00 */
[----:B---3--:R-:W-:Y:S01]  /*7da0*/  MOV R3, 0x0 ;  /* 0x0000000000037802 */ /* 0x008fe20000000f00 */
[----:B------:R-:W-:Y:S02]  /*7db0*/  HFMA2 R12, -RZ, RZ, 0, 5.9604644775390625e-08 ;  /* 0x00000001ff0c7431 */ /* 0x000fe400000001ff */
[----:B------:R-:W-:Y:S02]  /*7dc0*/  IMAD.MOV.U32 R8, RZ, RZ, 0x192 ;  /* 0x00000192ff087424 */ /* 0x000fe400078e00ff */
[----:B------:R-:W-:Y:S01]  /*7dd0*/  IMAD.MOV.U32 R13, RZ, RZ, RZ ;  /* 0x000000ffff0d7224 */ /* 0x000fe200078e00ff */
[----:B------:R-:W3:Y:S01]  /*7de0*/  LDCU.64 UR6, c[0x4][0x78] ;  /* 0x01000f00ff0677ac */ /* 0x000ee20008000a00 */
[----:B------:R-:W2:Y:S01]  /*7df0*/  LDC.64 R2, c[0x4][R3] ;  /* 0x0100000003027b82 */ /* 0x000ea20000000a00 */
[----:B------:R-:W5:Y:S01]  /*7e00*/  LDCU.64 UR4, c[0x4][0x10] ;  /* 0x01000200ff0477ac */ /* 0x000f620008000a00 */
[----:B-1----:R-:W-:Y:S01]  /*7e10*/  MOV R5, UR9 ;  /* 0x0000000900057c02 */ /* 0x002fe20008000f00 */
[----:B------:R-:W-:Y:S01]  /*7e20*/  IMAD.U32 R4, RZ, RZ, UR8 ;  /* 0x00000008ff047e24 */ /* 0x000fe2000f8e00ff */
[----:B---3--:R-:W-:Y:S01]  /*7e30*/  MOV R7, UR7 ;  /* 0x0000000700077c02 */ /* 0x008fe20008000f00 */
[----:B------:R-:W-:Y:S01]  /*7e40*/  IMAD.U32 R6, RZ, RZ, UR6 ;  /* 0x00000006ff067e24 */ /* 0x000fe2000f8e00ff */
[----:B-----5:R-:W-:Y:S01]  /*7e50*/  MOV R11, UR5 ;  /* 0x00000005000b7c02 */ /* 0x020fe20008000f00 */
[----:B------:R-:W-:Y:S02]  /*7e60*/  IMAD.U32 R10, RZ, RZ, UR4 ;  /* 0x00000004ff0a7e24 */ /* 0x000fe4000f8e00ff */
[----:B------:R-:W-:Y:S07]  /*7e70*/  LEPC R20, `(.L_x_132) ;  /* 0x000000001014794e */ /* 0x000fee0000000000 */
[----:B--2-4-:R-:W-:Y:S05]  /*7e80*/  CALL.ABS.NOINC R2 ;  /* 0x0000000002007343 */ /* 0x014fea0003c00000 */
.L_x_132:
[----:B------:R-:W1:Y:S01]  /*7e90*/  S2R R73, SR_CgaCtaId ;  /* 0x0000000000497919 */ /* 0x000e620000008800 */
[----:B------:R-:W-:Y:S05]  /*7ea0*/  WARPSYNC.ALL ;  /* 0x0000000000007948 */ /* 0x000fea0003800000 */
[----:B------:R-:W-:Y:S01]  /*7eb0*/  R2UR UR4, R25 ;  /* 0x00000000190472ca */ /* 0x000fe200000e0000 */
[----:B------:R-:W-:Y:S01]  /*7ec0*/  BSSY.RECONVERGENT B0, `(.L_x_133) ;  /* 0x0000044000007945 */ /* 0x000fe20003800200 */
[----:B------:R-:W-:Y:S02]  /*7ed0*/  ISETP.NE.AND P6, PT, R71, RZ, PT ;  /* 0x000000ff4700720c */ /* 0x000fe40003fc5270 */
[----:B------:R-:W-:Y:S02]  /*7ee0*/  ISETP.NE.AND P0, PT, R69, RZ, PT ;  /* 0x000000ff4500720c */ /* 0x000fe40003f05270 */
[----:B------:R-:W-:Y:S07]  /*7ef0*/  MOV R20, UR47 ;  /* 0x0000002f00147c02 */ /* 0x000fee0008000f00 */
[----:B---3--:R-:W3:Y:S02]  /*7f00*/  LDTM.x16 R4, tmem[UR4+0x10] ;  /* 0x00001004000479ee */ /* 0x008ee40008240000 */
[----:B------:R-:W-:Y:S04]  /*7f10*/  @P6 LEA R20, R20, UR43, 0x3 ;  /* 0x0000002b14146c11 */ /* 0x000fe8000f8e18ff */
[----:B------:R-:W-:Y:S01]  /*7f20*/  @P6 IADD3 R20, PT, PT, R20, 0xa0, RZ ;  /* 0x000000a014146810 */ /* 0x000fe20007ffe0ff */
[C---:B---3--:R-:W-:Y:S01]  /*7f30*/  FMUL R0, R24.reuse, R4 ;  /* 0x0000000418007220 */ /* 0x048fe20000400000 */
[C---:B------:R-:W-:Y:S01]  /*7f40*/  FMUL R2, R24.reuse, R5 ;  /* 0x0000000518027220 */ /* 0x040fe20000400000 */
[C---:B------:R-:W-:Y:S01]  /*7f50*/  FMUL R3, R24.reuse, R6 ;  /* 0x0000000618037220 */ /* 0x040fe20000400000 */
[C---:B------:R-:W-:Y:S01]  /*7f60*/  FMUL R7, R24.reuse, R7 ;  /* 0x0000000718077220 */ /* 0x040fe20000400000 */
[C---:B----4-:R-:W-:Y:S01]  /*7f70*/  FFMA R28, R27.reuse, R32, R0 ;  /* 0x000000201b1c7223 */ /* 0x050fe20000000000 */
        /* <DEDUP_REMOVED lines=10> */
[----:B------:R-:W-:Y:S01]  /*8020*/  STS.128 [R67+0x2000], R28 ;  /* 0x0020001c43007388 */ /* 0x000fe20000000c00 */
        /* <DEDUP_REMOVED lines=18> */
[----:B------:R-:W-:Y:S01]  /*8150*/  FFMA R19, R27, R47, R12 ;  /* 0x0000002f1b137223 */ /* 0x000fe2000000000c */
[----:B------:R-:W-:Y:S02]  /*8160*/  @P6 SHF.L.U32 R0, RZ, 0x1f, RZ ;  /* 0x0000001fff006819 */ /* 0x000fe400000006ff */
[----:B-1----:R-:W-:Y:S02]  /*8170*/  @P6 PRMT R20, R73, 0x654, R20 ;  /* 0x0000065449146816 */ /* 0x002fe40000000014 */
[----:B------:R4:W-:Y:S01]  /*8180*/  STS.128 [R62+0x2030], R16 ;  /* 0x002030103e007388 */ /* 0x0009e20000000c00 */
[----:B------:R-:W-:Y:S01]  /*8190*/  @!PT LDS RZ, [RZ] ;  /* 0x00000000fffff984 */ /* 0x000fe20000000800 */
[----:B------:R-:W-:Y:S01]  /*81a0*/  @!PT LDS RZ, [RZ] ;  /* 0x00000000fffff984 */ /* 0x000fe20000000800 */
[----:B------:R-:W-:Y:S01]  /*81b0*/  @!PT LDS RZ, [RZ] ;  /* 0x00000000fffff984 */ /* 0x000fe20000000800 */
[----:B------:R-:W-:Y:S01]  /*81c0*/  @!PT LDS RZ, [RZ] ;  /* 0x00000000fffff984 */ /* 0x000fe20000000800 */
[----:B------:R1:W-:Y:S06]  /*81d0*/  MEMBAR.ALL.CTA ;  /* 0x0000000000007992 */ /* 0x0003ec0000008000 */
[----:B-1----:R-:W1:Y:S01]  /*81e0*/  FENCE.VIEW.ASYNC.S ;  /* 0x00000000000073c6 */ /* 0x002e620000000000 */
[----:B---3--:R-:W-:Y:S01]  /*81f0*/  LEA R6, R74, UR43, 0x3 ;  /* 0x0000002b4a067c11 */ /* 0x008fe2000f8e18ff */
[----:B-1----:R-:W-:Y:S06]  /*8200*/  BAR.SYNC.DEFER_BLOCKING 0x1, 0x80 ;  /* 0x0042000000007b1d */ /* 0x002fec0000010000 */
[----:B------:R-:W-:Y:S05]  /*8210*/  @P0 BRA `(.L_x_134) ;  /* 0x0000000000380947 */ /* 0x000fea0003800000 */
[----:B------:R-:W-:Y:S02]  /*8220*/  UIADD3 UR4, UP0, UPT, UR54, 0x680, URZ ;  /* 0x0000068036047890 */ /* 0x000fe4000ff1e0ff */
[----:B------:R-:W-:Y:S02]  /*8230*/  UIADD3 UR13, UPT, UPT, UR49, 0x10, URZ ;  /* 0x00000010310d7890 */ /* 0x000fe4000fffe0ff */
[----:B------:R-:W-:Y:S02]  /*8240*/  UIADD3 UR12, UPT, UPT, UR43, 0x2200, URZ ;  /* 0x000022002b0c7890 */ /* 0x000fe4000fffe0ff */
[----:B------:R-:W-:Y:S01]  /*8250*/  UIADD3.X UR5, UPT, UPT, URZ, UR55, URZ, UP0, !UPT ;  /* 0x00000037ff057290 */ /* 0x000fe200087fe4ff */
[----:B------:R-:W-:Y:S01]  /*8260*/  UMOV UR14, UR50 ;  /* 0x00000032000e7c82 */ /* 0x000fe20008000000 */
[----:B------:R-:W-:Y:S01]  /*8270*/  UMOV UR15, UR36 ;  /* 0x00000024000f7c82 */ /* 0x000fe20008000000 */
[----:B------:R-:W-:Y:S02]  /*8280*/  UIADD3 UR9, UPT, UPT, UR49, 0x90, URZ ;  /* 0x0000009031097890 */ /* 0x000fe4000fffe0ff */
[----:B------:R-:W-:Y:S01]  /*8290*/  UIADD3 UR8, UPT, UPT, UR43, 0x3200, URZ ;  /* 0x000032002b087890 */ /* 0x000fe2000fffe0ff */
[----:B------:R-:W-:Y:S03]  /*82a0*/  UMOV UR10, UR50 ;  /* 0x00000032000a7c82 */ /* 0x000fe60008000000 */
[----:B------:R1:W-:Y:S01]  /*82b0*/  UTMASTG.3D [UR12], [UR4] ;  /* 0x0000000c040073b5 */ /* 0x0003e20008010000 */
[----:B------:R-:W-:Y:S04]  /*82c0*/  UMOV UR11, UR36 ;  /* 0x00000024000b7c82 */ /* 0x000fe80008000000 */
[----:B------:R1:W-:Y:S01]  /*82d0*/  UTMASTG.3D [UR8], [UR4] ;  /* 0x00000008040073b5 */ /* 0x0003e20008010000 */
[----:B------:R0:W-:Y:S01]  /*82e0*/  UTMACMDFLUSH ;  /* 0x00000000000079b7 */ /* 0x0001e20000000000 */
[----:B-1----:R-:W-:Y:S04]  /*82f0*/  DEPBAR.LE SB0, 0x1 ;  /* 0x000080400000791a */ /* 0x002fe80000000000 */
.L_x_134:
[----:B------:R-:W-:Y:S05]  /*8300*/  BSYNC.RECONVERGENT B0 ;  /* 0x0000000000007941 */ /* 0x000fea0003800200 */
.L_x_133:
[----:B------:R-:W-:Y:S01]  /*8310*/  BAR.SYNC.DEFER_BLOCKING 0x1, 0x80 ;  /* 0x0042000000007b1d */ /* 0x000fe20000010000 */
[----:B------:R-:W-:Y:S04]  /*8320*/  UIADD3 UR4, UPT, UPT, UR47, 0x1, URZ ;  /* 0x000000012f047890 */ /* 0x000fe8000fffe0ff */
[----:B------:R-:W-:Y:S04]  /*8330*/  UISETP.NE.AND UP0, UPT, UR4, 0x4, UPT ;  /* 0x000000040400788c */ /* 0x000fe8000bf05270 */
[----:B------:R-:W-:Y:S01]  /*8340*/  USEL UR46, UR4, URZ, UP0 ;  /* 0x000000ff042e7287 */ /* 0x000fe20008000000 */
[----:B------:R1:W-:Y:S01]  /*8350*/  @P6 SYNCS.ARRIVE.TRANS64.RED.A1T0 RZ, [R20+URZ], RZ ;  /* 0x000000ff14ff69a7 */ /* 0x0003e200081004ff */
[----:B------:R-:W-:Y:S01]  /*8360*/  BSSY B1, `(.L_x_135) ;  /* 0x0000017000017945 */ /* 0x000fe20003800000 */
[----:B------:R-:W3:Y:S02]  /*8370*/  @P6 SYNCS.PHASECHK.TRANS64.TRYWAIT P0, [R6+URZ+0x80], R0 ;  /* 0x00008000060065a7 */ /* 0x000ee400080011ff */
[----:B---3--:R-:W-:Y:S01]  /*8380*/  @P6 SEL R75, RZ, 0x1, !P0 ;  /* 0x00000001ff4b6807 */ /* 0x008fe20004000000 */
[----:B-1----:R-:W-:Y:S06]  /*8390*/  @!P6 BRA `(.L_x_136) ;  /* 0x00000000004ce947 */ /* 0x002fec0003800000 */
        /* <DEDUP_REMOVED lines=9> */
[----:B------:R-:W-:Y:S04]  /*8430*/  SHF.L.U32 R5, RZ, 0x1f, RZ ;  /* 0x0000001fff057819 */ /* 0x000fe800000006ff */
[----:B------:R-:W1:Y:S02]  /*8440*/  SYNCS.PHASECHK.TRANS64.TRYWAIT P0, [R6+URZ+0x80], R5 ;  /* 0x00008005060075a7 */ /* 0x000e6400080011ff */
[----:B-1----:R-:W-:Y:S05]  /*8450*/  @!P0 BRA `(.L_x_139) ;  /* 0x0000004000148947 */ /* 0x002fea0003800000 */
.L_x_138:
[----:B------:R-:W-:Y:S05]  /*8460*/  BSYNC B0 ;  /* 0x0000000000007941 */ /* 0x000fea0003800000 */
.L_x_137:
[----:B------:R-:W-:Y:S02]  /*8470*/  ISETP.NE.AND P0, PT, R76, RZ, PT ;  /* 0x000000ff4c00720c */ /* 0x000fe40003f05270 */
[----:B------:R-:W-:Y:S11]  /*8480*/  IADD3 R74, PT, PT, R74, 0x1, RZ ;  /* 0x000000014a4a7810 */ /* 0x000ff60007ffe0ff */
[----:B------:R3:W1:Y:S04]  /*8490*/  @P0 LDS.128 R32, [R4] ;  /* 0x0000000004200984 */ /* 0x0006680000000c00 */
[----:B------:R3:W1:Y:S04]  /*84a0*/  @P0 LDS.128 R36, [R3+0x10] ;  /* 0x0000100003240984 */ /* 0x0006680000000c00 */
[----:B------:R3:W1:Y:S04]  /*84b0*/  @P0 LDS.128 R40, [R2+0x20] ;  /* 0x0000200002280984 */ /* 0x0006680000000c00 */
[----:B------:R3:W1:Y:S02]  /*84c0*/  @P0 LDS.128 R44, [R0+0x30] ;  /* 0x00003000002c0984 */ /* 0x0006640000000c00 */
.L_x_136:
[----:B------:R-:W-:Y:S05]  /*84d0*/  BSYNC B1 ;  /* 0x0000000000017941 */ /* 0x000fea0003800000 */
.L_x_135:
[----:B---3--:R-:W-:Y:S05]  /*84e0*/  VIADD R0, R25, 0x20 ;  /* 0x0000002019007836 */ /* 0x008fea0000000000 */
[----:B------:R-:W-:Y:S04]  /*84f0*/  SHF.R.U32.HI R0, RZ, 0x15, R0 ;  /* 0x00000015ff007819 */ /* 0x000fe80000011600 */
[----:B------:R-:W-:Y:S11]  /*8500*/  LOP3.LUT P0, RZ, R0, 0x3, R56, 0x48, !PT ;  /* 0x0000000300ff7812 */ /* 0x000ff60007804838 */
[----:B------:R-:W-:Y:S02]  /*8510*/  @!UPT UIADD3 URZ, UPT, UPT, URZ, URZ, URZ ;  /* 0x000000fffffff290 */ /* 0x000fe4000fffe0ff */
[----:B------:R-:W-:Y:S05]  /*8520*/  @!P0 BRA `(.L_x_140) ;  /* 0x0000000000408947 */ /* 0x000fea0003800000 */
[----:B------:R-:W1:Y:S01]  /*8530*/  LDCU.64 UR8, c[0x4][0x70] ;  /* 0x01000e00ff0877ac */ /* 0x000e620008000a00 */
[----:B------:R-:W-:Y:S01]  /*8540*/  MOV R3, 0x0 ;  /* 0x0000000000037802 */ /* 0x000fe20000000f00 */
[----:B------:R-:W-:Y:S02]  /*8550*/  HFMA2 R12, -RZ, RZ, 0, 5.9604644775390625e-08 ;  /* 0x00000001ff0c7431 */ /* 0x000fe400000001ff */
[----:B----4-:R-:W-:Y:S02]  /*8560*/  IMAD.MOV.U32 R8, RZ, RZ, 0x192 ;  /* 0x00000192ff087424 */ /* 0x010fe400078e00ff */
[----:B------:R-:W-:Y:S01]  /*8570*/  IMAD.MOV.U32 R13, RZ, RZ, RZ ;  /* 0x000000ffff0d7224 */ /* 0x000fe200078e00ff */
[----:B------:R-:W3:Y:S01]  /*8580*/  LDCU.64 UR6, c[0x4][0x78] ;  /* 0x01000f00ff0677ac */ /* 0x000ee20008000a00 */
[----:B------:R-:W4:Y:S01]  /*8590*/  LDC.64 R2, c[0x4][R3] ;  /* 0x0100000003027b82 */ /* 0x000f220000000a00 */
        /* <DEDUP_REMOVED lines=9> */
.L_x_140:
[----:B------:R-:W-:Y:S05]  /*8630*/  WARPSYNC.ALL ;  /* 0x0000000000007948 */ /* 0x000fea0003800000 */
[----:B------:R-:W-:Y:S01]  /*8640*/  R2UR UR4, R25 ;  /* 0x00000000190472ca */ /* 0x000fe200000e0000 */
[----:B------:R-:W-:Y:S01]  /*8650*/  BSSY.RECONVERGENT B0, `(.L_x_141) ;  /* 0x0000044000007945 */ /* 0x000fe20003800200 */
[----:B------:R-:W-:Y:S02]  /*8660*/  ISETP.NE.AND P6, PT, R71, RZ, PT ;  /* 0x000000ff4700720c */ /* 0x000fe40003fc5270 */
[----:B------:R-:W-:Y:S02]  /*8670*/  ISETP.NE.AND P0, PT, R69, RZ, PT ;  /* 0x000000ff4500720c */ /* 0x000fe40003f05270 */
[----:B------:R-:W-:Y:S07]  /*8680*/  MOV R20, UR46 ;  /* 0x0000002e00147c02 */ /* 0x000fee0008000f00 */
[----:B-1--4-:R-:W1:Y:S02]  /*8690*/  LDTM.x16 R4, tmem[UR4+0x20] ;  /* 0x00002004000479ee */ /* 0x012e640008240000 */
[----:B------:R-:W-:Y:S04]  /*86a0*/  @P6 LEA R20, R20, UR43, 0x3 ;  /* 0x0000002b14146c11 */ /* 0x000fe8000f8e18ff */
[----:B------:R-:W-:Y:S04]  /*86b0*/  @P6 IADD3 R20, PT, PT, R20, 0xa0, RZ ;  /* 0x000000a014146810 */ /* 0x000fe80007ffe0ff */
[----:B------:R-:W-:Y:S01]  /*86c0*/  @P6 PRMT R20, R73, 0x654, R20 ;  /* 0x0000065449146816 */ /* 0x000fe20000000014 */
[C---:B-1----:R-:W-:Y:S01]  /*86d0*/  FMUL R0, R24.reuse, R4 ;  /* 0x0000000418007220 */ /* 0x042fe20000400000 */
        /* <DEDUP_REMOVED lines=34> */
[----:B------:R-:W-:Y:S02]  /*8900*/  LEA R0, R74, UR43, 0x3 ;  /* 0x0000002b4a007c11 */ /* 0x000fe4000f8e18ff */
[----:B------:R-:W-:Y:S02]  /*8910*/  @P6 SHF.L.U32 R2, RZ, 0x1f, RZ ;  /* 0x0000001fff026819 */ /* 0x000fe400000006ff */
        /* <DEDUP_REMOVED lines=22> */
[----:B---3--:R-:W-:Y:S04]  /*8a80*/  DEPBAR.LE SB0, 0x1 ;  /* 0x000080400000791a */ /* 0x008fe80000000000 */
.L_x_142:
[----:B------:R-:W-:Y:S05]  /*8a90*/  BSYNC.RECONVERGENT B0 ;  /* 0x0000000000007941 */ /* 0x000fea0003800200 */
.L_x_141:
[----:B------:R-:W-:Y:S01]  /*8aa0*/  BAR.SYNC.DEFER_BLOCKING 0x1, 0x80 ;  /* 0x0042000000007b1d */ /* 0x000fe20000010000 */
[----:B------:R-:W-:Y:S01]  /*8ab0*/  UIADD3 UR4, UPT, UPT, UR46, 0x1, URZ ;  /* 0x000000012e047890 */ /* 0x000fe2000fffe0ff */
[----:B------:R-:W-:Y:S03]  /*8ac0*/  HFMA2 R77, -RZ, RZ, 0, 0 ;  /* 0x00000000ff4d7431 */ /* 0x000fe600000001ff */
[----:B------:R-:W-:Y:S04]  /*8ad0*/  UISETP.NE.AND UP0, UPT, UR4, 0x4, UPT ;  /* 0x000000040400788c */ /* 0x000fe8000bf05270 */
[----:B------:R-:W-:Y:S01]  /*8ae0*/  USEL UR44, UR4, URZ, UP0 ;  /* 0x000000ff042c7287 */ /* 0x000fe20008000000 */
[----:B------:R3:W-:Y:S01]  /*8af0*/  @P6 SYNCS.ARRIVE.TRANS64.RED.A1T0 RZ, [R20+URZ], RZ ;  /* 0x000000ff14ff69a7 */ /* 0x0007e200081004ff */
[----:B------:R-:W-:Y:S01]  /*8b00*/  BSSY B1, `(.L_x_143) ;  /* 0x000001b000017945 */ /* 0x000fe20003800000 */
[----:B------:R-:W4:Y:S02]  /*8b10*/  @P6 SYNCS.PHASECHK.TRANS64.TRYWAIT P0, [R0+URZ+0x80], R2 ;  /* 0x00008002000065a7 */ /* 0x000f2400080011ff */
[----:B----4-:R-:W-:Y:S01]  /*8b20*/  @P6 SEL R75, RZ, 0x1, !P0 ;  /* 0x00000001ff4b6807 */ /* 0x010fe20004000000 */
[----:B---3--:R-:W-:Y:S06]  /*8b30*/  @!P6 BRA `(.L_x_144) ;  /* 0x00000000005ce947 */ /* 0x008fec0003800000 */
[----:B------:R-:W-:Y:S01]  /*8b40*/  ISETP.NE.AND P0, PT, R75, RZ, PT ;  /* 0x000000ff4b00720c */ /* 0x000fe20003f05270 */
[----:B------:R-:W-:Y:S01]  /*8b50*/  BSSY B0, `(.L_x_145) ;  /* 0x000000b000007945 */ /* 0x000fe20003800000 */
[----:B------:R-:W-:Y:S11]  /*8b60*/  ISETP.NE.AND P1, PT, R76, RZ, PT ;  /* 0x000000ff4c00720c */ /* 0x000ff60003f25270 */
[----:B------:R-:W-:Y:S02]  /*8b70*/  @!UPT UIADD3 URZ, UPT, UPT, URZ, URZ, URZ ;  /* 0x000000fffffff290 */ /* 0x000fe4000fffe0ff */
[C---:B-1----:R-:W-:Y:S01]  /*8b80*/  @P1 IMAD R5, R74.reuse, 0x2000, R67 ;  /* 0x000020004a051824 */ /* 0x042fe200078e0243 */
[C---:B------:R-:W-:Y:S01]  /*8b90*/  @P1 LEA R3, R74.reuse, R65, 0xd ;  /* 0x000000414a031211 */ /* 0x040fe200078e68ff */
[C---:B------:R-:W-:Y:S02]  /*8ba0*/  @P1 IMAD R4, R74.reuse, 0x2000, R66 ;  /* 0x000020004a041824 */ /* 0x040fe400078e0242 */
[----:B------:R-:W-:Y:S01]  /*8bb0*/  @P1 IMAD R2, R74, 0x2000, R62 ;  /* 0x000020004a021824 */ /* 0x000fe200078e023e */
[----:B------:R-:W-:Y:S06]  /*8bc0*/  @P0 BRA `(.L_x_146) ;  /* 0x00000000000c0947 */ /* 0x000fec0003800000 */
[----:B------:R-:W-:Y:S04]  /*8bd0*/  SHF.L.U32 R6, RZ, 0x1f, RZ ;  /* 0x0000001fff067819 */ /* 0x000fe800000006ff */
[----:B------:R-:W1:Y:S02]  /*8be0*/  SYNCS.PHASECHK.TRANS64.TRYWAIT P0, [R0+URZ+0x80], R6 ;  /* 0x00008006000075a7 */ /* 0x000e6400080011ff */
[----:B-1----:R-:W-:Y:S05]  /*8bf0*/  @!P0 BRA `(.L_x_147) ;  /* 0x0000003800408947 */ /* 0x002fea0003800000 */
.L_x_146:
[----:B------:R-:W-:Y:S05]  /*8c00*/  BSYNC B0 ;  /* 0x0000000000007941 */ /* 0x000fea0003800000 */
.L_x_145:
[----:B------:R-:W-:Y:S01]  /*8c10*/  ISETP.NE.AND P0, PT, R76, RZ, PT ;  /* 0x000000ff4c00720c */ /* 0x000fe20003f05270 */
[----:B------:R-:W-:Y:S11]  /*8c20*/  VIADD R74, R74, 0x1 ;  /* 0x000000014a4a7836 */ /* 0x000ff60000000000 */
[----:B------:R-:W-:Y:S01]  /*8c30*/  @!UPT UIADD3 URZ, UPT, UPT, URZ, URZ, URZ ;  /* 0x000000fffffff290 */ /* 0x000fe2000fffe0ff */
[----:B------:R3:W4:Y:S04]  /*8c40*/  @P0 LDS.128 R32, [R5] ;  /* 0x0000000005200984 */ /* 0x0007280000000c00 */
[----:B------:R3:W1:Y:S04]  /*8c50*/  @P0 LDS.128 R36, [R4+0x10] ;  /* 0x0000100004240984 */ /* 0x0006680000000c00 */
[----:B------:R3:W1:Y:S04]  /*8c60*/  @P0 LDS.128 R40, [R3+0x20] ;  /* 0x0000200003280984 */ /* 0x0006680000000c00 */
[----:B------:R3:W1:Y:S01]  /*8c70*/  @P0 LDS.128 R44, [R2+0x30] ;  /* 0x00003000022c0984 */ /* 0x0006620000000c00 */
[C---:B------:R-:W-:Y:S04]  /*8c80*/  ISETP.NE.AND P0, PT, R74.reuse, 0x4, PT ;  /* 0x000000044a00780c */ /* 0x040fe80003f05270 */
[----:B------:R-:W-:Y:S02]  /*8c90*/  SEL R74, R74, RZ, P0 ;  /* 0x000000ff4a4a7207 */ /* 0x000fe40000000000 */
[----:B------:R-:W-:Y:S02]  /*8ca0*/  SEL R77, RZ, 0x1, P0 ;  /* 0x00000001ff4d7807 */ /* 0x000fe40000000000 */
.L_x_144:
[----:B------:R-:W-:Y:S05]  /*8cb0*/  BSYNC B1 ;  /* 0x0000000000017941 */ /* 0x000fea0003800000 */
.L_x_143:
        /* <DEDUP_REMOVED lines=21> */
.L_x_148:
[----:B------:R-:W-:Y:S05]  /*8e10*/  WARPSYNC.ALL ;  /* 0x0000000000007948 */ /* 0x000fea0003800000 */
[----:B------:R-:W-:Y:S01]  /*8e20*/  R2UR UR4, R25 ;  /* 0x00000000190472ca */ /* 0x000fe200000e0000 */
[----:B------:R-:W-:Y:S01]  /*8e30*/  BSSY.RECONVERGENT B0, `(.L_x_149) ;  /* 0x0000044000007945 */ /* 0x000fe20003800200 */
[----:B------:R-:W-:Y:S02]  /*8e40*/  ISETP.NE.AND P6, PT, R71, RZ, PT ;  /* 0x000000ff4700720c */ /* 0x000fe40003fc5270 */
[----:B------:R-:W-:Y:S02]  /*8e50*/  ISETP.NE.AND P0, PT, R69, RZ, PT ;  /* 0x000000ff4500720c */ /* 0x000fe40003f05270 */
[----:B------:R-:W-:Y:S07]  /*8e60*/  MOV R20, UR44 ;  /* 0x0000002c00147c02 */ /* 0x000fee0008000f00 */
[----:B---3--:R-:W1:Y:S02]  /*8e70*/  LDTM.x16 R4, tmem[UR4+0x30] ;  /* 0x00003004000479ee */ /* 0x008e640008240000 */
[----:B------:R-:W-:Y:S04]  /*8e80*/  @P6 LEA R20, R20, UR43, 0x3 ;  /* 0x0000002b14146c11 */ /* 0x000fe8000f8e18ff */
[----:B------:R-:W-:Y:S04]  /*8e90*/  @P6 IADD3 R20, PT, PT, R20, 0xa0, RZ ;  /* 0x000000a014146810 */ /* 0x000fe80007ffe0ff */
[----:B------:R-:W-:Y:S01]  /*8ea0*/  @P6 PRMT R20, R73, 0x654, R20 ;  /* 0x0000065449146816 */ /* 0x000fe20000000014 */
[C---:B-1----:R-:W-:Y:S01]  /*8eb0*/  FMUL R0, R24.reuse, R4 ;  /* 0x0000000418007220 */ /* 0x042fe20000400000 */
        /* <DEDUP_REMOVED lines=34> */
[----:B------:R-:W-:Y:S04]  /*90e0*/  @P6 SHF.L.U32 R0, R77, 0x1f, RZ ;  /* 0x0000001f4d006819 */ /* 0x000fe800000006ff */
[----:B------:R3:W-:Y:S01]  /*90f0*/  STS.128 [R62+0x6030], R16 ;  /* 0x006030103e007388 */ /* 0x0007e20000000c00 */
[----:B------:R-:W-:Y:S01]  /*9100*/  @!PT LDS RZ, [RZ] ;  /* 0x00000000fffff984 */ /* 0x000fe20000000800 */
[----:B------:R-:W-:Y:S01]  /*9110*/  @!PT LDS RZ, [RZ] ;  /* 0x00000000fffff984 */ /* 0x000fe20000000800 */
[----:B------:R-:W-:Y:S01]  /*9120*/  @!PT LDS RZ, [RZ] ;  /* 0x00000000fffff984 */ /* 0x000fe20000000800 */
[----:B------:R-:W-:Y:S01]  /*9130*/  @!PT LDS RZ, [RZ] ;  /* 0x00000000fffff984 */ /* 0x000fe20000000800 */
[----:B------:R4:W-:Y:S06]  /*9140*/  MEMBAR.ALL.CTA ;  /* 0x0000000000007992 */ /* 0x0009ec0000008000 */
[----:B----4-:R-:W4:Y:S01]  /*9150*/  FENCE.VIEW.ASYNC.S ;  /* 0x00000000000073c6 */ /* 0x010f220000000000 */
[----:B-1----:R-:W-:Y:S01]  /*9160*/  LEA R6, R74, UR43, 0x3 ;  /* 0x0000002b4a067c11 */ /* 0x002fe2000f8e18ff */
[----:B----4-:R-:W-:Y:S06]  /*9170*/  BAR.SYNC.DEFER_BLOCKING 0x1, 0x80 ;  /* 0x0042000000007b1d */ /* 0x010fec0000010000 */
        /* <DEDUP_REMOVED lines=15> */
.L_x_150:
[----:B------:R-:W-:Y:S05]  /*9270*/  BSYNC.RECONVERGENT B0 ;  /* 0x0000000000007941 */ /* 0x000fea0003800200 */
.L_x_149:
[----:B------:R-:W-:Y:S01]  /*9280*/  BAR.SYNC.DEFER_BLOCKING 0x1, 0x80 ;  /* 0x0042000000007b1d */ /* 0x000fe20000010000 */
[----:B------:R-:W-:Y:S04]  /*9290*/  UIADD3 UR4, UPT, UPT, UR44, 0x1, URZ ;  /* 0x000000012c047890 */ /* 0x000fe8000fffe0ff */
[----:B------:R-:W-:Y:S04]  /*92a0*/  UISETP.NE.AND UP0, UPT, UR4, 0x4, UPT ;  /* 0x000000040400788c */ /* 0x000fe8000bf05270 */
[----:B------:R-:W-:Y:S01]  /*92b0*/  USEL UR47, UR4, URZ, UP0 ;  /* 0x000000ff042f7287 */ /* 0x000fe20008000000 */
[----:B------:R1:W-:Y:S01]  /*92c0*/  @P6 SYNCS.ARRIVE.TRANS64.RED.A1T0 RZ, [R20+URZ], RZ ;  /* 0x000000ff14ff69a7 */ /* 0x0003e200081004ff */
[----:B------:R-:W-:Y:S01]  /*92d0*/  BSSY B1, `(.L_x_151) ;  /* 0x000001c000017945 */ /* 0x000fe20003800000 */
[----:B------:R-:W4:Y:S02]  /*92e0*/  @P6 SYNCS.PHASECHK.TRANS64.TRYWAIT P0, [R6+URZ+0x80], R0 ;  /* 0x00008000060065a7 */ /* 0x000f2400080011ff */
[----:B----4-:R-:W-:Y:S01]  /*92f0*/  @P6 SEL R75, RZ, 0x1, !P0 ;  /* 0x00000001ff4b6807 */ /* 0x010fe20004000000 */
        /* <DEDUP_REMOVED lines=10> */
[----:B------:R-:W-:Y:S04]  /*93a0*/  SHF.L.U32 R5, R77, 0x1f, RZ ;  /* 0x0000001f4d057819 */ /* 0x000fe800000006ff */
[----:B------:R-:W1:Y:S02]  /*93b0*/  SYNCS.PHASECHK.TRANS64.TRYWAIT P0, [R6+URZ+0x80], R5 ;  /* 0x00008005060075a7 */ /* 0x000e6400080011ff */
[----:B-1----:R-:W-:Y:S05]  /*93c0*/  @!P0 BRA `(.L_x_155) ;  /* 0x0000003000608947 */ /* 0x002fea0003800000 */
.L_x_154:
[----:B------:R-:W-:Y:S05]  /*93d0*/  BSYNC B0 ;  /* 0x0000000000007941 */ /* 0x000fea0003800000 */
.L_x_153:
[----:B------:R-:W-:Y:S01]  /*93e0*/  ISETP.NE.AND P0, PT, R76, RZ, PT ;  /* 0x000000ff4c00720c */ /* 0x000fe20003f05270 */
[----:B------:R-:W-:Y:S11]  /*93f0*/  VIADD R74, R74, 0x1 ;  /* 0x000000014a4a7836 */ /* 0x000ff60000000000 */
[----:B------:R-:W-:Y:S01]  /*9400*/  @!UPT UIADD3 URZ, UPT, UPT, URZ, URZ, URZ ;  /* 0x000000fffffff290 */ /* 0x000fe2000fffe0ff */
[----:B------:R-:W4:Y:S04]  /*9410*/  @P0 LDS.128 R32, [R4] ;  /* 0x0000000004200984 */ /* 0x000f280000000c00 */
[----:B------:R-:W1:Y:S04]  /*9420*/  @P0 LDS.128 R36, [R3+0x10] ;  /* 0x0000100003240984 */ /* 0x000e680000000c00 */
[----:B------:R-:W1:Y:S04]  /*9430*/  @P0 LDS.128 R40, [R2+0x20] ;  /* 0x0000200002280984 */ /* 0x000e680000000c00 */
[----:B------:R5:W1:Y:S01]  /*9440*/  @P0 LDS.128 R44, [R0+0x30] ;  /* 0x00003000002c0984 */ /* 0x000a620000000c00 */
[C---:B------:R-:W-:Y:S04]  /*9450*/  ISETP.NE.AND P0, PT, R74.reuse, 0x4, PT ;  /* 0x000000044a00780c */ /* 0x040fe80003f05270 */
[----:B------:R-:W-:Y:S02]  /*9460*/  SEL R74, R74, RZ, P0 ;  /* 0x000000ff4a4a7207 */ /* 0x000fe40000000000 */
[----:B-----5:R-:W-:Y:S04]  /*9470*/  SEL R0, RZ, 0x1, P0 ;  /* 0x00000001ff007807 */ /* 0x020fe80000000000 */
[----:B------:R-:W-:Y:S02]  /*9480*/  LOP3.LUT R77, R77, R0, RZ, 0x3c, !PT ;  /* 0x000000004d4d7212 */ /* 0x000fe400078e3cff */
.L_x_152:
[----:B------:R-:W-:Y:S05]  /*9490*/  BSYNC B1 ;  /* 0x0000000000017941 */ /* 0x000fea0003800000 */
.L_x_151:
[----:B------:R-:W-:Y:S05]  /*94a0*/  VIADD R0, R25, 0x40 ;  /* 0x0000004019007836 */ /* 0x000fea0000000000 */
[----:B------:R-:W-:Y:S04]  /*94b0*/  SHF.R.U32.HI R0, RZ, 0x15, R0 ;  /* 0x00000015ff007819 */ /* 0x000fe80000011600 */
[----:B------:R-:W-:Y:S11]  /*94c0*/  LOP3.LUT P0, RZ, R0, 0x3, R56, 0x48, !PT ;  /* 0x0000000300ff7812 */ /* 0x000ff60007804838 */
[----:B------:R-:W-:Y:S02]  /*94d0*/  @!UPT UIADD3 URZ, UPT, UPT, URZ, URZ, URZ ;  /* 0x000000fffffff290 */ /* 0x000fe4000fffe0ff */
[----:B------:R-:W-:Y:S05]  /*94e0*/  @!P0 BRA `(.L_x_156) ;  /* 0x0000000000408947 */ /* 0x000fea0003800000 */
[----:B------:R-:W1:Y:S01]  /*94f0*/  LDCU.64 UR8, c[0x4][0x70] ;  /* 0x01000e00ff0877ac */ /* 0x000e620008000a00 */
[----:B------:R-:W-:Y:S01]  /*9500*/  MOV R3, 0x0 ;  /* 0x0000000000037802 */ /* 0x000fe20000000f00 */
[----:B------:R-:W-:Y:S02]  /*9510*/  HFMA2 R12, -RZ, RZ, 0, 5.9604644775390625e-08 ;  /* 0x00000001ff0c7431 */ /* 0x000fe400000001ff */
[----:B---3--:R-:W-:Y:S02]  /*9520*/  IMAD.MOV.U32 R8, RZ, RZ, 0x192 ;  /* 0x00000192ff087424 */ /* 0x008fe400078e00ff */
        /* <DEDUP_REMOVED lines=12> */
.L_x_156:
[----:B------:R-:W-:Y:S05]  /*95f0*/  WARPSYNC.ALL ;  /* 0x0000000000007948 */ /* 0x000fea0003800000 */
[----:B------:R-:W-:Y:S01]  /*9600*/  R2UR UR4, R25 ;  /* 0x00000000190472ca */ /* 0x000fe200000e0000 */
[----:B------:R-:W-:Y:S01]  /*9610*/  BSSY.RECONVERGENT B0, `(.L_x_157) ;  /* 0x0000046000007945 */ /* 0x000fe20003800200 */
[----:B------:R-:W-:Y:S02]  /*9620*/  ISETP.NE.AND P6, PT, R71, RZ, PT ;  /* 0x000000ff4700720c */ /* 0x000fe40003fc5270 */
[----:B------:R-:W-:Y:S02]  /*9630*/  ISETP.NE.AND P0, PT, R69, RZ, PT ;  /* 0x000000ff4500720c */ /* 0x000fe40003f05270 */
[----:B------:R-:W-:Y:S07]  /*9640*/  MOV R20, UR47 ;  /* 0x0000002f00147c02 */ /* 0x000fee0008000f00 */
[----:B-1-3--:R-:W1:Y:S02]  /*9650*/  LDTM.x16 R4, tmem[UR4+0x40] ;  /* 0x00004004000479ee */ /* 0x00ae640008240000 */
        /* <DEDUP_REMOVED lines=18> */
[----:B------:R-:W-:Y:S01]  /*9780*/  STS.128 [R67], R28 ;  /* 0x0000001c43007388 */ /* 0x000fe20000000c00 */
        /* <DEDUP_REMOVED lines=30> */
[----:B------:R-:W-:Y:S02]  /*9970*/  UIADD3 UR4, UPT, UPT, UR43, 0x200, URZ ;  /* 0x000002002b047890 */ /* 0x000fe4000fffe0ff */
[----:B------:R-:W-:Y:S01]  /*9980*/  UIADD3 UR9, UPT, UPT, UR49, 0x40, URZ ;  /* 0x0000004031097890 */ /* 0x000fe2000fffe0ff */
[----:B------:R-:W-:Y:S01]  /*9990*/  UMOV UR10, UR50 ;  /* 0x00000032000a7c82 */ /* 0x000fe20008000000 */
[----:B------:R-:W-:Y:S02]  /*99a0*/  UMOV UR11, UR36 ;  /* 0x00000024000b7c82 */ /* 0x000fe40008000000 */
[----:B------:R-:W-:Y:S01]  /*99b0*/  MOV R59, UR4 ;  /* 0x00000004003b7c02 */ /* 0x000fe20008000f00 */
[----:B------:R-:W-:Y:S02]  /*99c0*/  UIADD3 UR4, UP0, UPT, UR54, 0x680, URZ ;  /* 0x0000068036047890 */ /* 0x000fe4000ff1e0ff */
[----:B------:R-:W-:Y:S01]  /*99d0*/  UIADD3 UR13, UPT, UPT, UR49, 0xc0, URZ ;  /* 0x000000c0310d7890 */ /* 0x000fe2000fffe0ff */
[----:B------:R-:W-:Y:S01]  /*99e0*/  R2UR UR8, R59 ;  /* 0x000000003b0872ca */ /* 0x000fe200000e0000 */
[----:B------:R-:W-:Y:S02]  /*99f0*/  UIADD3.X UR5, UPT, UPT, URZ, UR55, URZ, UP0, !UPT ;  /* 0x00000037ff057290 */ /* 0x000fe400087fe4ff */
[----:B------:R-:W-:Y:S01]  /*9a00*/  UIADD3 UR12, UPT, UPT, UR43, 0x1200, URZ ;  /* 0x000012002b0c7890 */ /* 0x000fe2000fffe0ff */
[----:B------:R-:W-:Y:S01]  /*9a10*/  UMOV UR14, UR50 ;  /* 0x00000032000e7c82 */ /* 0x000fe20008000000 */
[----:B------:R-:W-:Y:S08]  /*9a20*/  UMOV UR15, UR36 ;  /* 0x00000024000f7c82 */ /* 0x000ff00008000000 */
[----:B------:R1:W-:Y:S01]  /*9a30*/  UTMASTG.3D [UR8], [UR4] ;  /* 0x00000008040073b5 */ /* 0x0003e20008010000 */
[----:B------:R1:W-:Y:S01]  /*9a40*/  UTMASTG.3D [UR12], [UR4] ;  /* 0x0000000c040073b5 */ /* 0x0003e20008010000 */
[----:B------:R0:W-:Y:S01]  /*9a50*/  UTMACMDFLUSH ;  /* 0x00000000000079b7 */ /* 0x0001e20000000000 */
[----:B-1----:R-:W-:Y:S04]  /*9a60*/  DEPBAR.LE SB0, 0x1 ;  /* 0x000080400000791a */ /* 0x002fe80000000000 */
.L_x_158:
[----:B------:R-:W-:Y:S05]  /*9a70*/  BSYNC.RECONVERGENT B0 ;  /* 0x0000000000007941 */ /* 0x000fea0003800200 */
.L_x_157:
        /* <DEDUP_REMOVED lines=21> */
.L_x_162:
[----:B------:R-:W-:Y:S05]  /*9bd0*/  BSYNC B0 ;  /* 0x0000000000007941 */ /* 0x000fea0003800000 */
.L_x_161:
        /* <DEDUP_REMOVED lines=11> */
.L_x_160:
[----:B------:R-:W-:Y:S05]  /*9c90*/  BSYNC B1 ;  /* 0x0000000000017941 */ /* 0x000fea0003800000 */
.L_x_159:
        /* <DEDUP_REMOVED lines=21> */
.L_x_164:
        /* <DEDUP_REMOVED lines=70> */
.L_x_166:
[----:B------:R-:W-:Y:S05]  /*a250*/  BSYNC.RECONVERGENT B0 ;  /* 0x0000000000007941 */ /* 0x000fea0003800200 */
.L_x_165:
        /* <DEDUP_REMOVED lines=21> */
.L_x_170:
[----:B------:R-:W-:Y:S05]  /*a3b0*/  BSYNC B0 ;  /* 0x0000000000007941 */ /* 0x000fea0003800000 */
.L_x_169:
        /* <DEDUP_REMOVED lines=11> */
.L_x_168:
[----:B------:R-:W-:Y:S05]  /*a470*/  BSYNC B1 ;  /* 0x0000000000017941 */ /* 0x000fea0003800000 */
.L_x_167:
        /* <DEDUP_REMOVED lines=21> */
.L_x_172:
        /* <DEDUP_REMOVED lines=46> */
[----:B------:R-:W-:Y:S02]  /*a8b0*/  @P6 SHF.L.U32 R2, R77, 0x1f, RZ ;  /* 0x0000001f4d026819 */ /* 0x000fe400000006ff */
        /* <DEDUP_REMOVED lines=23> */
.L_x_174:
[----:B------:R-:W-:Y:S05]  /*aa30*/  BSYNC.RECONVERGENT B0 ;  /* 0x0000000000007941 */ /* 0x000fea0003800200 */
.L_x_173:
        /* <DEDUP_REMOVED lines=18> */
[----:B------:R-:W-:Y:S04]  /*ab60*/  SHF.L.U32 R77, R77, 0x1f, RZ ;  /* 0x0000001f4d4d7819 */ /* 0x000fe800000006ff */
[----:B------:R-:W1:Y:S02]  /*ab70*/  SYNCS.PHASECHK.TRANS64.TRYWAIT P0, [R0+URZ+0x80], R77 ;  /* 0x0000804d000075a7 */ /* 0x000e6400080011ff */
[----:B-1----:R-:W-:Y:S05]  /*ab80*/  @!P0 BRA `(.L_x_179) ;  /* 0x0000001800ac8947 */ /* 0x002fea0003800000 */
.L_x_178:
[----:B------:R-:W-:Y:S05]  /*ab90*/  BSYNC B0 ;  /* 0x0000000000007941 */ /* 0x000fea0003800000 */
.L_x_177:
[----:B------:R-:W-:Y:S11]  /*aba0*/  ISETP.NE.AND P0, PT, R76, RZ, PT ;  /* 0x000000ff4c00720c */ /* 0x000ff60003f05270 */
[----:B------:R-:W-:Y:S02]  /*abb0*/  @!UPT UIADD3 URZ, UPT, UPT, URZ, URZ, URZ ;  /* 0x000000fffffff290 */ /* 0x000fe4000fffe0ff */
[----:B------:R3:W4:Y:S04]  /*abc0*/  @P0 LDS.128 R32, [R4] ;  /* 0x0000000004200984 */ /* 0x0007280000000c00 */
[----:B------:R3:W1:Y:S04]  /*abd0*/  @P0 LDS.128 R36, [R3+0x10] ;  /* 0x0000100003240984 */ /* 0x0006680000000c00 */
[----:B------:R3:W1:Y:S04]  /*abe0*/  @P0 LDS.128 R40, [R2+0x20] ;  /* 0x0000200002280984 */ /* 0x0006680000000c00 */
[----:B------:R3:W1:Y:S02]  /*abf0*/  @P0 LDS.128 R44, [R74+0x30] ;  /* 0x000030004a2c0984 */ /* 0x0006640000000c00 */
.L_x_176:
[----:B------:R-:W-:Y:S05]  /*ac00*/  BSYNC B1 ;  /* 0x0000000000017941 */ /* 0x000fea0003800000 */
.L_x_175:
        /* <DEDUP_REMOVED lines=21> */
.L_x_180:
[----:B------:R-:W-:Y:S01]  /*ad60*/  ISETP.NE.AND P0, PT, R69, RZ, PT ;  /* 0x000000ff4500720c */ /* 0x000fe20003f05270 */
[----:B------:R-:W-:Y:S05]  /*ad70*/  WARPSYNC.ALL ;  /* 0x0000000000007948 */ /* 0x000fea0003800000 */
[----:B------:R-:W-:Y:S01]  /*ad80*/  R2UR UR4, R25 ;  /* 0x00000000190472ca */ /* 0x000fe200000e0000 */
[----:B------:R-:W-:Y:S01]  /*ad90*/  BSSY.RECONVERGENT B0, `(.L_x_181) ;  /* 0x0000040000007945 */ /* 0x000fe20003800200 */
[----:B------:R-:W-:Y:S04]  /*ada0*/  IADD3 R72, PT, PT, R72, 0x110, RZ ;  /* 0x0000011048487810 */ /* 0x000fe80007ffe0ff */
[----:B------:R-:W-:Y:S07]  /*adb0*/  LOP3.LUT R72, R72, 0xfefffff8, RZ, 0xc0, !PT ;  /* 0xfefffff848487812 */ /* 0x000fee00078ec0ff */
[----:B---3--:R-:W1:Y:S01]  /*adc0*/  LDTM.x16 R4, tmem[UR4+0x70] ;  /* 0x00007004000479ee */ /* 0x008e620008240000 */
[----:B------:R-:W-:Y:S01]  /*add0*/  NOP ;  /* 0x0000000000007918 */ /* 0x000fe20000000000 */
[----:B-1----:R1:W-:Y:S01]  /*ade0*/  SYNCS.ARRIVE.TRANS64.RED.A1T0 RZ, [R72+URZ], RZ ;  /* 0x000000ff48ff79a7 */ /* 0x0023e200081004ff */
[C---:B------:R-:W-:Y:S01]  /*adf0*/  FMUL R0, R24.reuse, R4 ;  /* 0x0000000418007220 */ /* 0x040fe20000400000 */
        /* <DEDUP_REMOVED lines=57> */
.L_x_182:
[----:B------:R-:W-:Y:S05]  /*b190*/  BSYNC.RECONVERGENT B0 ;  /* 0x0000000000007941 */ /* 0x000fea0003800200 */
.L_x_181:
[----:B------:R-:W-:Y:S01]  /*b1a0*/  BAR.SYNC.DEFER_BLOCKING 0x1, 0x80 ;  /* 0x0042000000007b1d */ /* 0x000fe20000010000 */
[----:B------:R-:W-:Y:S01]  /*b1b0*/  UISETP.NE.AND UP0, UPT, UR52, -0x8, UPT ;  /* 0xfffffff83400788c */ /* 0x000fe2000bf05270 */
[----:B------:R-:W-:Y:S08]  /*b1c0*/  IADD3 R22, PT, PT, R22, 0x1, RZ ;  /* 0x0000000116167810 */ /* 0x000ff00007ffe0ff */
[----:B------:R-:W-:Y:S05]  /*b1d0*/  BRA.U !UP0, `(.L_x_183) ;  /* 0x0000000108247547 */ /* 0x000fea000b800000 */
[----:B------:R-:W-:Y:S01]  /*b1e0*/  ISETP.NE.AND P0, PT, R71, RZ, PT ;  /* 0x000000ff4700720c */ /* 0x000fe20003f05270 */
[----:B------:R-:W-:Y:S01]  /*b1f0*/  IMAD.U32 R0, RZ, RZ, UR47 ;  /* 0x0000002fff007e24 */ /* 0x000fe2000f8e00ff */
[----:B------:R-:W-:Y:S04]  /*b200*/  UIADD3 UR4, UPT, UPT, UR47, 0x1, URZ ;  /* 0x000000012f047890 */ /* 0x000fe8000fffe0ff */
[----:B------:R-:W-:Y:S04]  /*b210*/  UISETP.NE.AND UP0, UPT, UR4, 0x4, UPT ;  /* 0x000000040400788c */ /* 0x000fe8000bf05270 */
[----:B------:R-:W-:Y:S03]  /*b220*/  USEL UR47, UR4, URZ, UP0 ;  /* 0x000000ff042f7287 */ /* 0x000fe60008000000 */
[----:B------:R-:W-:Y:S05]  /*b230*/  @P0 LEA R0, R0, UR43, 0x3 ;  /* 0x0000002b00000c11 */ /* 0x000fea000f8e18ff */
[----:B------:R-:W-:Y:S05]  /*b240*/  @P0 VIADD R0, R0, 0xa0 ;  /* 0x000000a000000836 */ /* 0x000fea0000000000 */
[----:B------:R-:W-:Y:S04]  /*b250*/  @P0 PRMT R0, R73, 0x654, R0 ;  /* 0x0000065449000816 */ /* 0x000fe80000000000 */
[----:B------:R3:W-:Y:S03]  /*b260*/  @P0 SYNCS.ARRIVE.TRANS64.RED.A1T0 RZ, [R0+URZ], RZ ;  /* 0x000000ff00ff09a7 */ /* 0x0007e600081004ff */
.L_x_183:
[----:B------:R-:W-:Y:S01]  /*b270*/  R2UR UR6, R70 ;  /* 0x00000000460672ca */ /* 0x000fe200000e0000 */
[----:B------:R-:W-:Y:S01]  /*b280*/  UIADD3 UR52, UPT, UPT, UR52, 0x8, URZ ;  /* 0x0000000834347890 */ /* 0x000fe2000fffe0ff */
[----:B------:R-:W-:Y:S01]  /*b290*/  R2UR UR5, R57 ;  /* 0x00000000390572ca */ /* 0x000fe200000e0000 */
[----:B------:R-:W-:Y:S01]  /*b2a0*/  UMOV UR36, UR63 ;  /* 0x0000003f00247c82 */ /* 0x000fe20008000000 */
[----:B------:R-:W-:Y:S02]  /*b2b0*/  R2UR UR4, R58 ;  /* 0x000000003a0472ca */ /* 0x000fe400000e0000 */
[----:B------:R-:W-:Y:S02]  /*b2c0*/  ISETP.NE.AND P0, PT, R61, 0x2, PT ;  /* 0x000000023d00780c */ /* 0x000fe40003f05270 */
[----:B------:R-:W-:Y:S02]  /*b2d0*/  ISETP.NE.AND P1, PT, R22, 0x4, PT ;  /* 0x000000041600780c */ /* 0x000fe40003f25270 */
[----:B------:R-:W-:Y:S02]  /*b2e0*/  SEL R2, RZ, 0x1, P0 ;  /* 0x00000001ff027807 */ /* 0x000fe40000000000 */
[----:B---3--:R-:W-:Y:S01]  /*b2f0*/  SEL R0, RZ, 0x1, P1 ;  /* 0x00000001ff007807 */ /* 0x008fe20000800000 */
[----:B------:R-:W-:Y:S01]  /*b300*/  UISETP.NE.AND UP0, UPT, UR6, URZ, UPT ;  /* 0x000000ff0600728c */ /* 0x000fe2000bf05270 */
[----:B------:R-:W-:Y:S01]  /*b310*/  LOP3.LUT R63, R63, R2, RZ, 0x3c, !PT ;  /* 0x000000023f3f7212 */ /* 0x000fe200078e3cff */
[----:B------:R-:W-:Y:S01]  /*b320*/  UIADD3 UR26, UPT, UPT, UR37, UR5, URZ ;  /* 0x00000005251a7290 */ /* 0x000fe2000fffe0ff */
[----:B------:R-:W-:Y:S01]  /*b330*/  LOP3.LUT R64, R64, R0, RZ, 0x3c, !PT ;  /* 0x0000000040407212 */ /* 0x000fe200078e3cff */
[----:B------:R-:W-:Y:S01]  /*b340*/  UIADD3 UR20, UPT, UPT, UR38, UR4, URZ ;  /* 0x0000000426147290 */ /* 0x000fe2000fffe0ff */
[----:B------:R-:W-:Y:S02]  /*b350*/  SEL R61, R61, RZ, P0 ;  /* 0x000000ff3d3d7207 */ /* 0x000fe40000000000 */
[----:B------:R-:W-:Y:S02]  /*b360*/  SEL R22, R22, RZ, P1 ;  /* 0x000000ff16167207 */ /* 0x000fe40000800000 */
[----:B------:R-:W-:Y:S07]  /*b370*/  BRA.U UP0, `(.L_x_184) ;  /* 0xffffffb100d87547 */ /* 0x000fee000b83ffff */
[----:B------:R-:W3:Y:S01]  /*b380*/  LDCU.64 UR4, c[0x0][0x888] ;  /* 0x00011100ff0477ac */ /* 0x000ee20008000a00 */
[----:B------:R-:W4:Y:S01]  /*b390*/  LDCU.64 UR6, c[0x0][0x890] ;  /* 0x00011200ff0677ac */ /* 0x000f220008000a00 */
[----:B---3--:R-:W-:Y:S02]  /*b3a0*/  ISETP.NE.U32.AND P2, PT, RZ, UR4, PT ;  /* 0x00000004ff007c0c */ /* 0x008fe4000bf45070 */
[----:B----4-:R-:W-:Y:S02]  /*b3b0*/  ISETP.NE.U32.AND P1, PT, RZ, UR6, PT ;  /* 0x00000006ff007c0c */ /* 0x010fe4000bf25070 */
[----:B------:R-:W-:Y:S02]  /*b3c0*/  ISETP.NE.AND.EX P2, PT, RZ, UR5, PT, P2 ;  /* 0x00000005ff007c0c */ /* 0x000fe4000bf45320 */
[----:B------:R-:W-:-:S13]  /*b3d0*/  ISETP.NE.AND.EX P0, PT, RZ, UR7, PT, P1 ;  /* 0x00000007ff007c0c */ /* 0x000fda000bf05310 */
[----:B------:R-:W-:Y:S05]  /*b3e0*/  @P2 BRA P0, `(.L_x_185) ;  /* 0x00000000003c2947 */ /* 0x000fea0000000000 */
[----:B------:R-:W-:-:S13]  /*b3f0*/  ISETP.NE.AND.EX P1, PT, RZ, UR7, PT, P1 ;  /* 0x00000007ff007c0c */ /* 0x000fda000bf25310 */
[----:B------:R-:W-:Y:S05]  /*b400*/  @P1 BRA `(.L_x_186) ;  /* 0x00000000000c1947 */ /* 0x000fea0003800000 */
[----:B------:R-:W-:-:S13]  /*b410*/  FSETP.NEU.AND P0, PT, R27, RZ, PT ;  /* 0x000000ff1b00720b */ /* 0x000fda0003f0d000 */
[----:B------:R-:W-:Y:S05]  /*b420*/  @!P0 EXIT ;  /* 0x000000000000894d */ /* 0x000fea0003800000 */
[----:B------:R-:W-:Y:S05]  /*b430*/  BRA `(.L_x_185) ;  /* 0x0000000000287947 */ /* 0x000fea0003800000 */
.L_x_186:
[----:B------:R-:W-:Y:S01]  /*b440*/  ISETP.NE.AND P0, PT, R60, RZ, PT ;  /* 0x000000ff3c00720c */ /* 0x000fe20003f05270 */
[----:B------:R-:W-:-:S12]  /*b450*/  BSSY.RECONVERGENT B0, `(.L_x_185) ;  /* 0x0000008000007945 */ /* 0x000fd80003800200 */
[----:B------:R-:W-:Y:S05]  /*b460*/  @P0 BRA `(.L_x_187) ;  /* 0x0000000000100947 */ /* 0x000fea0003800000 */
[----:B------:R-:W-:-:S04]  /*b470*/  ISETP.NE.U32.AND P0, PT, RZ, UR4, PT ;  /* 0x00000004ff007c0c */ /* 0x000fc8000bf05070 */
[----:B------:R-:W-:-:S13]  /*b480*/  ISETP.NE.AND.EX P0, PT, RZ, UR5, PT, P0 ;  /* 0x00000005ff007c0c */ /* 0x000fda000bf05300 */
[----:B------:R-:W-:Y:S05]  /*b490*/  @!P0 EXIT ;  /* 0x000000000000894d */ /* 0x000fea0003800000 */
[----:B------:R-:W-:Y:S05]  /*b4a0*/  BRA `(.L_x_188) ;  /* 0x0000000000087947 */ /* 0x000fea0003800000 */
.L_x_187:
[----:B------:R-:W-:-:S13]  /*b4b0*/  FSETP.NEU.AND P0, PT, R27, RZ, PT ;  /* 0x000000ff1b00720b */ /* 0x000fda0003f0d000 */
[----:B------:R-:W-:Y:S05]  /*b4c0*/  @!P0 EXIT ;  /* 0x000000000000894d */ /* 0x000fea0003800000 */
.L_x_188:
[----:B------:R-:W-:Y:S05]  /*b4d0*/  BSYNC.RECONVERGENT B0 ;  /* 0x0000000000007941 */ /* 0x000fea0003800200 */
.L_x_185:
[----:B------:R-:W3:Y:S01]  /*b4e0*/  S2UR UR7, SR_CgaCtaId ;  /* 0x00000000000779c3 */ /* 0x000ee20000008800 */
[----:B------:R-:W-:Y:S01]  /*b4f0*/  ULEA UR6, UR47, UR43, 0x3 ;  /* 0x0000002b2f067291 */ /* 0x000fe2000f8e18ff */
[----:B------:R-:W-:-:S04]  /*b500*/  DEPBAR.LE SB0, 0x0 ;  /* 0x000080000000791a */ /* 0x000fc80000000000 */
[----:B------:R-:W-:-:S04]  /*b510*/  UIADD3 UR6, UPT, UPT, UR6, 0xa0, URZ ;  /* 0x000000a006067890 */ /* 0x000fc8000fffe0ff */
[----:B---3--:R-:W-:-:S09]  /*b520*/  UPRMT UR6, UR7, 0x654, UR6 ;  /* 0x0000065407067896 */ /* 0x008fd20008000006 */
[----:B------:R-:W-:Y:S01]  /*b530*/  SYNCS.ARRIVE.TRANS64.RED.A1T0 RZ, [UR6], RZ ;  /* 0x000000ffffff79a7 */ /* 0x000fe20008100406 */
[----:B------:R-:W-:Y:S05]  /*b540*/  EXIT ;  /* 0x000000000000794d */ /* 0x000fea0003800000 */
.L_x_24:
[----:B----4-:R4:W1:Y:S02]  /*b550*/  SYNCS.PHASECHK.TRANS64.TRYWAIT P0, [R0+URZ+0x140], R2 ;  /* 0x00014002000075a7 */ /* 0x01086400080011ff */
[----:B-1----:R-:W-:Y:S05]  /*b560*/  @!P0 NANOSLEEP.SYNCS 0x989680 ;  /* 0x009896800000895d */ /* 0x002fea0003900000 */
[----:B------:R-:W1:Y:S02]  /*b570*/  @!P0 SYNCS.PHASECHK.TRANS64 P0, [R0+URZ+0x140], R2 ;  /* 0x00014002000085a7 */ /* 0x000e6400080010ff */
[----:B-1----:R-:W-:Y:S05]  /*b580*/  @!P0 BRA `(.L_x_24) ;  /* 0xfffffffc00f08947 */ /* 0x002fea000383ffff */
[----:B------:R-:W-:Y:S05]  /*b590*/  BRA `(.L_x_189) ;  /* 0xffffff6400e47947 */ /* 0x000fea000383ffff */
.L_x_27:
[----:B----4-:R-:W-:-:S07]  /*b5a0*/  MOV R0, UR33 ;  /* 0x0000002100007c02 */ /* 0x010fce0008000f00 */
.L_x_190:
[----:B-1----:R1:W4:Y:S02]  /*b5b0*/  SYNCS.PHASECHK.TRANS64.TRYWAIT P0, [R0+URZ+0x40], R3 ;  /* 0x00004003000075a7 */ /* 0x00232400080011ff */
[----:B----4-:R-:W-:Y:S05]  /*b5c0*/  @!P0 NANOSLEEP.SYNCS 0x989680 ;  /* 0x009896800000895d */ /* 0x010fea0003900000 */
[----:B------:R-:W4:Y:S02]  /*b5d0*/  @!P0 SYNCS.PHASECHK.TRANS64 P0, [R0+URZ+0x40], R3 ;  /* 0x00004003000085a7 */ /* 0x000f2400080010ff */
[----:B----4-:R-:W-:Y:S05]  /*b5e0*/  @!P0 BRA `(.L_x_190) ;  /* 0xfffffffc00f08947 */ /* 0x010fea000383ffff */
[----:B------:R-:W-:Y:S05]  /*b5f0*/  BRA `(.L_x_26) ;  /* 0xffffff6800347947 */ /* 0x000fea000383ffff */
.L_x_34:
[----:B-1----:R-:W-:-:S07]  /*b600*/  MOV R0, UR17 ;  /* 0x0000001100007c02 */ /* 0x002fce0008000f00 */
.L_x_191:
[----:B-1----:R1:W2:Y:S02]  /*b610*/  SYNCS.PHASECHK.TRANS64.TRYWAIT P0, [R0+URZ+0x40], R3 ;  /* 0x00004003000075a7 */ /* 0x0022a400080011ff */
[----:B--2---:R-:W-:Y:S05]  /*b620*/  @!P0 NANOSLEEP.SYNCS 0x989680 ;  /* 0x009896800000895d */ /* 0x004fea0003900000 */
[----:B------:R-:W2:Y:S02]  /*b630*/  @!P0 SYNCS.PHASECHK.TRANS64 P0, [R0+URZ+0x40], R3 ;  /* 0x00004003000085a7 */ /* 0x000ea400080010ff */
[----:B--2---:R-:W-:Y:S05]  /*b640*/  @!P0 BRA `(.L_x_191) ;  /* 0xfffffffc00f08947 */ /* 0x004fea000383ffff */
[----:B------:R-:W-:Y:S05]  /*b650*/  BRA `(.L_x_33) ;  /* 0xffffff6c00007947 */ /* 0x000fea000383ffff */
.L_x_39:
[----:B-1----:R1:W2:Y:S02]  /*b660*/  SYNCS.PHASECHK.TRANS64.TRYWAIT P0, [R3+URZ+0xd0], R0 ;  /* 0x0000d000030075a7 */ /* 0x0022a400080011ff */
[----:B--2---:R-:W-:Y:S05]  /*b670*/  @!P0 NANOSLEEP.SYNCS 0x989680 ;  /* 0x009896800000895d */ /* 0x004fea0003900000 */
[----:B------:R-:W2:Y:S02]  /*b680*/  @!P0 SYNCS.PHASECHK.TRANS64 P0, [R3+URZ+0xd0], R0 ;  /* 0x0000d000030085a7 */ /* 0x000ea400080010ff */
[----:B--2---:R-:W-:Y:S05]  /*b690*/  @!P0 BRA `(.L_x_39) ;  /* 0xfffffffc00f08947 */ /* 0x004fea000383ffff */
[----:B------:R-:W-:Y:S05]  /*b6a0*/  BRA `(.L_x_192) ;  /* 0xffffff6c00a47947 */ /* 0x000fea000383ffff */
.L_x_43:
[----:B------:R-:W-:-:S07]  /*b6b0*/  MOV R0, UR4 ;  /* 0x0000000400007c02 */ /* 0x000fce0008000f00 */
.L_x_193:
[----:B-1----:R1:W2:Y:S02]  /*b6c0*/  SYNCS.PHASECHK.TRANS64.TRYWAIT P0, [R0+URZ], R2 ;  /* 0x00000002000075a7 */ /* 0x0022a400080011ff */
[----:B--2---:R-:W-:Y:S05]  /*b6d0*/  @!P0 NANOSLEEP.SYNCS 0x989680 ;  /* 0x009896800000895d */ /* 0x004fea0003900000 */
[----:B------:R-:W2:Y:S02]  /*b6e0*/  @!P0 SYNCS.PHASECHK.TRANS64 P0, [R0+URZ], R2 ;  /* 0x00000002000085a7 */ /* 0x000ea400080010ff */
[----:B--2---:R-:W-:Y:S05]  /*b6f0*/  @!P0 BRA `(.L_x_193) ;  /* 0xfffffffc00f08947 */ /* 0x004fea000383ffff */
[----:B------:R-:W-:Y:S05]  /*b700*/  BRA `(.L_x_194) ;  /* 0xffffff7400507947 */ /* 0x000fea000383ffff */
.L_x_44:
[----:B------:R-:W-:-:S07]  /*b710*/  MOV R0, UR5 ;  /* 0x0000000500007c02 */ /* 0x000fce0008000f00 */
.L_x_195:
[----:B-1----:R1:W2:Y:S02]  /*b720*/  SYNCS.PHASECHK.TRANS64.TRYWAIT P0, [R0+URZ], R3 ;  /* 0x00000003000075a7 */ /* 0x0022a400080011ff */
[----:B--2---:R-:W-:Y:S05]  /*b730*/  @!P0 NANOSLEEP.SYNCS 0x989680 ;  /* 0x009896800000895d */ /* 0x004fea0003900000 */
[----:B------:R-:W2:Y:S02]  /*b740*/  @!P0 SYNCS.PHASECHK.TRANS64 P0, [R0+URZ], R3 ;  /* 0x00000003000085a7 */ /* 0x000ea400080010ff */
[----:B--2---:R-:W-:Y:S05]  /*b750*/  @!P0 BRA `(.L_x_195) ;  /* 0xfffffffc00f08947 */ /* 0x004fea000383ffff */
[----:B------:R-:W-:Y:S05]  /*b760*/  BRA `(.L_x_196) ;  /* 0xffffff74005c7947 */ /* 0x000fea000383ffff */
.L_x_45:
[----:B------:R-:W-:-:S07]  /*b770*/  MOV R0, UR5 ;  /* 0x0000000500007c02 */ /* 0x000fce0008000f00 */
.L_x_197:
[----:B-1----:R1:W2:Y:S02]  /*b780*/  SYNCS.PHASECHK.TRANS64.TRYWAIT P0, [R0+URZ], R3 ;  /* 0x00000003000075a7 */ /* 0x0022a400080011ff */
[----:B--2---:R-:W-:Y:S05]  /*b790*/  @!P0 NANOSLEEP.SYNCS 0x989680 ;  /* 0x009896800000895d */ /* 0x004fea0003900000 */
[----:B------:R-:W2:Y:S02]  /*b7a0*/  @!P0 SYNCS.PHASECHK.TRANS64 P0, [R0+URZ], R3 ;  /* 0x00000003000085a7 */ /* 0x000ea400080010ff */
[----:B--2---:R-:W-:Y:S05]  /*b7b0*/  @!P0 BRA `(.L_x_197) ;  /* 0xfffffffc00f08947 */ /* 0x004fea000383ffff */
[----:B------:R-:W-:Y:S05]  /*b7c0*/  BRA `(.L_x_198) ;  /* 0xffffff7400687947 */ /* 0x000fea000383ffff */
.L_x_46:
[----:B------:R-:W-:-:S07]  /*b7d0*/  MOV R0, UR5 ;  /* 0x0000000500007c02 */ /* 0x000fce0008000f00 */
.L_x_199:
[----:B-1----:R1:W2:Y:S02]  /*b7e0*/  SYNCS.PHASECHK.TRANS64.TRYWAIT P0, [R0+URZ], R3 ;  /* 0x00000003000075a7 */ /* 0x0022a400080011ff */
[----:B--2---:R-:W-:Y:S05]  /*b7f0*/  @!P0 NANOSLEEP.SYNCS 0x989680 ;  /* 0x009896800000895d */ /* 0x004fea0003900000 */
[----:B------:R-:W2:Y:S02]  /*b800*/  @!P0 SYNCS.PHASECHK.TRANS64 P0, [R0+URZ], R3 ;  /* 0x00000003000085a7 */ /* 0x000ea400080010ff */
[----:B--2---:R-:W-:Y:S05]  /*b810*/  @!P0 BRA `(.L_x_199) ;  /* 0xfffffffc00f08947 */ /* 0x004fea000383ffff */
[----:B------:R-:W-:Y:S05]  /*b820*/  BRA `(.L_x_200) ;  /* 0xffffff7400747947 */ /* 0x000fea000383ffff */
.L_x_47:
[----:B------:R-:W-:-:S07]  /*b830*/  MOV R0, UR5 ;  /* 0x0000000500007c02 */ /* 0x000fce0008000f00 */
.L_x_201:
[----:B-1----:R1:W2:Y:S02]  /*b840*/  SYNCS.PHASECHK.TRANS64.TRYWAIT P0, [R0+URZ], R3 ;  /* 0x00000003000075a7 */ /* 0x0022a400080011ff */
[----:B--2---:R-:W-:Y:S05]  /*b850*/  @!P0 NANOSLEEP.SYNCS 0x989680 ;  /* 0x009896800000895d */ /* 0x004fea0003900000 */
[----:B------:R-:W2:Y:S02]  /*b860*/  @!P0 SYNCS.PHASECHK.TRANS64 P0, [R0+URZ], R3 ;  /* 0x00000003000085a7 */ /* 0x000ea400080010ff */
[----:B--2---:R-:W-:Y:S05]  /*b870*/  @!P0 BRA `(.L_x_201) ;  /* 0xfffffffc00f08947 */ /* 0x004fea000383ffff */
[----:B------:R-:W-:Y:S05]  /*b880*/  BRA `(.L_x_202) ;  /* 0xffffff7400807947 */ /* 0x000fea000383ffff */
.L_x_48:
[----:B------:R-:W-:-:S07]  /*b890*/  MOV R0, UR5 ;  /* 0x0000000500007c02 */ /* 0x000fce0008000f00 */
.L_x_203:
[----:B-1----:R1:W2:Y:S02]  /*b8a0*/  SYNCS.PHASECHK.TRANS64.TRYWAIT P0, [R0+URZ], R3 ;  /* 0x00000003000075a7 */ /* 0x0022a400080011ff */
[----:B--2---:R-:W-:Y:S05]  /*b8b0*/  @!P0 NANOSLEEP.SYNCS 0x989680 ;  /* 0x009896800000895d */ /* 0x004fea0003900000 */
[----:B------:R-:W2:Y:S02]  /*b8c0*/  @!P0 SYNCS.PHASECHK.TRANS64 P0, [R0+URZ], R3 ;  /* 0x00000003000085a7 */ /* 0x000ea400080010ff */
[----:B--2---:R-:W-:Y:S05]  /*b8d0*/  @!P0 BRA `(.L_x_203) ;  /* 0xfffffffc00f08947 */ /* 0x004fea000383ffff */
[----:B------:R-:W-:Y:S05]  /*b8e0*/  BRA `(.L_x_204) ;  /* 0xffffff74008c7947 */ /* 0x000fea000383ffff */
.L_x_49:
[----:B------:R-:W-:-:S07]  /*b8f0*/  MOV R0, UR5 ;  /* 0x0000000500007c02 */ /* 0x000fce0008000f00 */
.L_x_205:
[----:B-1----:R1:W2:Y:S02]  /*b900*/  SYNCS.PHASECHK.TRANS64.TRYWAIT P0, [R0+URZ], R3 ;  /* 0x00000003000075a7 */ /* 0x0022a400080011ff */
[----:B--2---:R-:W-:Y:S05]  /*b910*/  @!P0 NANOSLEEP.SYNCS 0x989680 ;  /* 0x009896800000895d */ /* 0x004fea0003900000 */
[----:B------:R-:W2:Y:S02]  /*b920*/  @!P0 SYNCS.PHASECHK.TRANS64 P0, [R0+URZ], R3 ;  /* 0x00000003000085a7 */ /* 0x000ea400080010ff */
[----:B--2---:R-:W-:Y:S05]  /*b930*/  @!P0 BRA `(.L_x_205) ;  /* 0xfffffffc00f08947 */ /* 0x004fea000383ffff */
[----:B------:R-:W-:Y:S05]  /*b940*/  BRA `(.L_x_206) ;  /* 0xffffff7400987947 */ /* 0x000fea000383ffff */
.L_x_52:
[----:B--2---:R2:W3:Y:S02]  /*b950*/  SYNCS.PHASECHK.TRANS64.TRYWAIT P0, [R2+URZ+0x130], R4 ;  /* 0x00013004020075a7 */ /* 0x0044e400080011ff */
[----:B---3--:R-:W-:Y:S05]  /*b960*/  @!P0 NANOSLEEP.SYNCS 0x989680 ;  /* 0x009896800000895d */ /* 0x008fea0003900000 */
[----:B------:R-:W3:Y:S02]  /*b970*/  @!P0 SYNCS.PHASECHK.TRANS64 P0, [R2+URZ+0x130], R4 ;  /* 0x00013004020085a7 */ /* 0x000ee400080010ff */
[----:B---3--:R-:W-:Y:S05]  /*b980*/  @!P0 BRA `(.L_x_52) ;  /* 0xfffffffc00f08947 */ /* 0x008fea000383ffff */
[----:B------:R-:W-:Y:S05]  /*b990*/  BRA `(.L_x_207) ;  /* 0xffffff7400fc7947 */ /* 0x000fea000383ffff */
.L_x_53:
[----:B------:R-:W-:-:S07]  /*b9a0*/  MOV R2, UR4 ;  /* 0x0000000400027c02 */ /* 0x000fce0008000f00 */
.L_x_208:
[----:B--2---:R2:W3:Y:S02]  /*b9b0*/  SYNCS.PHASECHK.TRANS64.TRYWAIT P0, [R2+URZ+0xe0], R5 ;  /* 0x0000e005020075a7 */ /* 0x0044e400080011ff */
[----:B---3--:R-:W-:Y:S05]  /*b9c0*/  @!P0 NANOSLEEP.SYNCS 0x989680 ;  /* 0x009896800000895d */ /* 0x008fea0003900000 */
[----:B------:R-:W3:Y:S02]  /*b9d0*/  @!P0 SYNCS.PHASECHK.TRANS64 P0, [R2+URZ+0xe0], R5 ;  /* 0x0000e005020085a7 */ /* 0x000ee400080010ff */
[----:B---3--:R-:W-:Y:S05]  /*b9e0*/  @!P0 BRA `(.L_x_208) ;  /* 0xfffffffc00f08947 */ /* 0x008fea000383ffff */
[----:B------:R-:W-:Y:S05]  /*b9f0*/  BRA `(.L_x_209) ;  /* 0xffffff78000c7947 */ /* 0x000fea000383ffff */
.L_x_54:
[----:B--2---:R2:W3:Y:S02]  /*ba00*/  SYNCS.PHASECHK.TRANS64.TRYWAIT P1, [R2+URZ+0xd0], R4 ;  /* 0x0000d004020075a7 */ /* 0x0044e400080211ff */
[----:B---3--:R-:W-:Y:S05]  /*ba10*/  @!P1 NANOSLEEP.SYNCS 0x989680 ;  /* 0x009896800000995d */ /* 0x008fea0003900000 */
[----:B------:R-:W3:Y:S02]  /*ba20*/  @!P1 SYNCS.PHASECHK.TRANS64 P1, [R2+URZ+0xd0], R4 ;  /* 0x0000d004020095a7 */ /* 0x000ee400080210ff */
[----:B---3--:R-:W-:Y:S05]  /*ba30*/  @!P1 BRA `(.L_x_54) ;  /* 0xfffffffc00f09947 */ /* 0x008fea000383ffff */
[----:B------:R-:W-:Y:S05]  /*ba40*/  BRA `(.L_x_210) ;  /* 0xffffff78003c7947 */ /* 0x000fea000383ffff */
.L_x_57:
[----:B------:R-:W-:-:S07]  /*ba50*/  MOV R0, UR4 ;  /* 0x0000000400007c02 */ /* 0x000fce0008000f00 */
.L_x_211:
[----:B--2---:R2:W3:Y:S02]  /*ba60*/  SYNCS.PHASECHK.TRANS64.TRYWAIT P0, [R0+URZ+0xe0], R2 ;  /* 0x0000e002000075a7 */ /* 0x0044e400080011ff */
[----:B---3--:R-:W-:Y:S05]  /*ba70*/  @!P0 NANOSLEEP.SYNCS 0x989680 ;  /* 0x009896800000895d */ /* 0x008fea0003900000 */
[----:B------:R-:W3:Y:S02]  /*ba80*/  @!P0 SYNCS.PHASECHK.TRANS64 P0, [R0+URZ+0xe0], R2 ;  /* 0x0000e002000085a7 */ /* 0x000ee400080010ff */
[----:B---3--:R-:W-:Y:S05]  /*ba90*/  @!P0 BRA `(.L_x_211) ;  /* 0xfffffffc00f08947 */ /* 0x008fea000383ffff */
[----:B------:R-:W-:Y:S05]  /*baa0*/  BRA `(.L_x_56) ;  /* 0xffffff7800907947 */ /* 0x000fea000383ffff */
.L_x_66:
[----:B--2---:R-:W-:-:S04]  /*bab0*/  MOV R5, UR5 ;  /* 0x0000000500057c02 */ /* 0x004fc80008000f00 */
[----:B------:R2:W3:Y:S03]  /*bac0*/  SYNCS.PHASECHK.TRANS64.TRYWAIT P0, [R5+URZ+0x8], R6 ;  /* 0x00000806050075a7 */ /* 0x0004e600080011ff */
[----:B---3--:R-:W-:Y:S05]  /*bad0*/  @!P0 NANOSLEEP.SYNCS 0x989680 ;  /* 0x009896800000895d */ /* 0x008fea0003900000 */
[----:B------:R-:W3:Y:S02]  /*bae0*/  @!P0 SYNCS.PHASECHK.TRANS64 P0, [R5+URZ+0x8], R6 ;  /* 0x00000806050085a7 */ /* 0x000ee400080010ff */
[----:B---3--:R-:W-:Y:S05]  /*baf0*/  @!P0 BRA `(.L_x_66) ;  /* 0xfffffffc00ec8947 */ /* 0x008fea000383ffff */
[----:B------:R-:W-:Y:S05]  /*bb00*/  BRA `(.L_x_65) ;  /* 0xffffff7c00487947 */ /* 0x000fea000383ffff */
.L_x_68:
[----:B------:R-:W-:Y:S01]  /*bb10*/  BSSY B0, `(.L_x_212) ;  /* 0x0000006000007945 */ /* 0x000fe20003800000 */
[----:B------:R-:W-:-:S07]  /*bb20*/  MOV R15, 0xffffffff ;  /* 0xffffffff000f7802 */ /* 0x000fce0000000f00 */
[----:B-12--5:R-:W-:Y:S05]  /*bb30*/  WARPSYNC.COLLECTIVE R15, `(.L_x_213) ;  /* 0x000000000f0c7348 */ /* 0x026fea0003c00000 */
[----:B------:R-:W-:Y:S02]  /*bb40*/  ELECT P6, UR79, PT ;  /* 0x00000000004f782f */ /* 0x000fe400038c0000 */
[----:B------:R-:W-:Y:S01]  /*bb50*/  MOV R14, UR79 ;  /* 0x0000004f000e7c02 */ /* 0x000fe20008000f00 */
[----:B-12--5:R-:W-:Y:S10]  /*bb60*/  ENDCOLLECTIVE ;  /* 0x000000000000791b */ /* 0x026ff40003800000 */
.L_x_213:
[----:B------:R-:W-:Y:S05]  /*bb70*/  BSYNC B0 ;  /* 0x0000000000007941 */ /* 0x000fea0003800000 */
.L_x_212:
[----:B------:R-:W-:Y:S01]  /*bb80*/  PLOP3.LUT P0, PT, P6, PT, PT, 0x80, 0x8 ;  /* 0x000000000008781c */ /* 0x000fe2000370f070 */
[----:B------:R-:W-:-:S12]  /*bb90*/  BRA `(.L_x_214) ;  /* 0xffffff7c00747947 */ /* 0x000fd8000383ffff */
.L_x_70:
[----:B--2---:R-:W-:-:S04]  /*bba0*/  MOV R0, UR5 ;  /* 0x0000000500007c02 */ /* 0x004fc80008000f00 */
[----:B------:R2:W3:Y:S03]  /*bbb0*/  SYNCS.PHASECHK.TRANS64.TRYWAIT P0, [R0+URZ+0x8], R4 ;  /* 0x00000804000075a7 */ /* 0x0004e600080011ff */
[----:B---3--:R-:W-:Y:S05]  /*bbc0*/  @!P0 NANOSLEEP.SYNCS 0x989680 ;  /* 0x009896800000895d */ /* 0x008fea0003900000 */
[----:B------:R-:W3:Y:S02]  /*bbd0*/  @!P0 SYNCS.PHASECHK.TRANS64 P0, [R0+URZ+0x8], R4 ;  /* 0x00000804000085a7 */ /* 0x000ee400080010ff */
[----:B---3--:R-:W-:Y:S05]  /*bbe0*/  @!P0 BRA `(.L_x_70) ;  /* 0xfffffffc00ec8947 */ /* 0x008fea000383ffff */
[----:B------:R-:W-:Y:S05]  /*bbf0*/  BRA `(.L_x_69) ;  /* 0xffffff7c00787947 */ /* 0x000fea000383ffff */
.L_x_71:
[----:B-1----:R1:W2:Y:S02]  /*bc00*/  SYNCS.PHASECHK.TRANS64.TRYWAIT P0, [R0+URZ+0xd0], R4 ;  /* 0x0000d004000075a7 */ /* 0x0022a400080011ff */
[----:B--2---:R-:W-:Y:S05]  /*bc10*/  @!P0 NANOSLEEP.SYNCS 0x989680 ;  /* 0x009896800000895d */ /* 0x004fea0003900000 */
[----:B------:R-:W2:Y:S02]  /*bc20*/  @!P0 SYNCS.PHASECHK.TRANS64 P0, [R0+URZ+0xd0], R4 ;  /* 0x0000d004000085a7 */ /* 0x000ea400080010ff */
[----:B--2---:R-:W-:Y:S05]  /*bc30*/  @!P0 BRA `(.L_x_71) ;  /* 0xfffffffc00f08947 */ /* 0x004fea000383ffff */
[----:B------:R-:W-:Y:S05]  /*bc40*/  BRA `(.L_x_215) ;  /* 0xffffff8000647947 */ /* 0x000fea000383ffff */
.L_x_73:
[----:B------:R-:W-:-:S07]  /*bc50*/  MOV R0, UR31 ;  /* 0x0000001f00007c02 */ /* 0x000fce0008000f00 */
.L_x_216:
[----:B-1----:R1:W2:Y:S02]  /*bc60*/  SYNCS.PHASECHK.TRANS64.TRYWAIT P0, [R0+URZ+0x110], R4 ;  /* 0x00011004000075a7 */ /* 0x0022a400080011ff */
[----:B--2---:R-:W-:Y:S05]  /*bc70*/  @!P0 NANOSLEEP.SYNCS 0x989680 ;  /* 0x009896800000895d */ /* 0x004fea0003900000 */
[----:B------:R-:W2:Y:S02]  /*bc80*/  @!P0 SYNCS.PHASECHK.TRANS64 P0, [R0+URZ+0x110], R4 ;  /* 0x00011004000085a7 */ /* 0x000ea400080010ff */
[----:B--2---:R-:W-:Y:S05]  /*bc90*/  @!P0 BRA `(.L_x_216) ;  /* 0xfffffffc00f08947 */ /* 0x004fea000383ffff */
[----:B------:R-:W-:Y:S05]  /*bca0*/  BRA `(.L_x_217) ;  /* 0xffffff8000b07947 */ /* 0x000fea000383ffff */
.L_x_76:
[----:B------:R-:W-:Y:S07]  /*bcb0*/  MOV R0, UR5 ;  /* 0x0000000500007c02 */ /* 0x000fee0008000f00 */
.L_x_218:
[----:B-1----:R1:W2:Y:S02]  /*bcc0*/  SYNCS.PHASECHK.TRANS64.TRYWAIT P0, [R0+URZ], R4 ;  /* 0x00000004000075a7 */ /* 0x0022a400080011ff */
[----:B--2---:R-:W-:Y:S05]  /*bcd0*/  @!P0 NANOSLEEP.SYNCS 0x989680 ;  /* 0x009896800000895d */ /* 0x004fea0003900000 */
[----:B------:R-:W2:Y:S02]  /*bce0*/  @!P0 SYNCS.PHASECHK.TRANS64 P0, [R0+URZ], R4 ;  /* 0x00000004000085a7 */ /* 0x000ea400080010ff */
[----:B--2---:R-:W-:Y:S05]  /*bcf0*/  @!P0 BRA `(.L_x_218) ;  /* 0xfffffffc00f08947 */ /* 0x004fea000383ffff */
[----:B------:R-:W-:Y:S05]  /*bd00*/  BRA `(.L_x_75) ;  /* 0xffffff8000c47947 */ /* 0x000fea000383ffff */
.L_x_80:
[----:B-1----:R-:W-:-:S07]  /*bd10*/  MOV R0, UR4 ;  /* 0x0000000400007c02 */ /* 0x002fce0008000f00 */
.L_x_219:
[----:B-1----:R1:W2:Y:S02]  /*bd20*/  SYNCS.PHASECHK.TRANS64.TRYWAIT P0, [R0+URZ], R2 ;  /* 0x00000002000075a7 */ /* 0x0022a400080011ff */
[----:B--2---:R-:W-:Y:S05]  /*bd30*/  @!P0 NANOSLEEP.SYNCS 0x989680 ;  /* 0x009896800000895d */ /* 0x004fea0003900000 */
[----:B------:R-:W2:Y:S02]  /*bd40*/  @!P0 SYNCS.PHASECHK.TRANS64 P0, [R0+URZ], R2 ;  /* 0x00000002000085a7 */ /* 0x000ea400080010ff */
[----:B--2---:R-:W-:Y:S05]  /*bd50*/  @!P0 BRA `(.L_x_219) ;  /* 0xfffffffc00f08947 */ /* 0x004fea000383ffff */
[----:B------:R-:W-:Y:S05]  /*bd60*/  BRA `(.L_x_220) ;  /* 0xffffff8400b87947 */ /* 0x000fea000383ffff */
.L_x_81:
[----:B------:R-:W-:-:S07]  /*bd70*/  MOV R0, UR5 ;  /* 0x0000000500007c02 */ /* 0x000fce0008000f00 */
.L_x_221:
[----:B-1----:R1:W2:Y:S02]  /*bd80*/  SYNCS.PHASECHK.TRANS64.TRYWAIT P0, [R0+URZ], R3 ;  /* 0x00000003000075a7 */ /* 0x0022a400080011ff */
[----:B--2---:R-:W-:Y:S05]  /*bd90*/  @!P0 NANOSLEEP.SYNCS 0x989680 ;  /* 0x009896800000895d */ /* 0x004fea0003900000 */
[----:B------:R-:W2:Y:S02]  /*bda0*/  @!P0 SYNCS.PHASECHK.TRANS64 P0, [R0+URZ], R3 ;  /* 0x00000003000085a7 */ /* 0x000ea400080010ff */
[----:B--2---:R-:W-:Y:S05]  /*bdb0*/  @!P0 BRA `(.L_x_221) ;  /* 0xfffffffc00f08947 */ /* 0x004fea000383ffff */
[----:B------:R-:W-:Y:S05]  /*bdc0*/  BRA `(.L_x_222) ;  /* 0xffffff8400c47947 */ /* 0x000fea000383ffff */
.L_x_82:
[----:B------:R-:W-:-:S07]  /*bdd0*/  MOV R0, UR5 ;  /* 0x0000000500007c02 */ /* 0x000fce0008000f00 */
.L_x_223:
[----:B-1----:R1:W2:Y:S02]  /*bde0*/  SYNCS.PHASECHK.TRANS64.TRYWAIT P0, [R0+URZ], R3 ;  /* 0x00000003000075a7 */ /* 0x0022a400080011ff */
[----:B--2---:R-:W-:Y:S05]  /*bdf0*/  @!P0 NANOSLEEP.SYNCS 0x989680 ;  /* 0x009896800000895d */ /* 0x004fea0003900000 */
[----:B------:R-:W2:Y:S02]  /*be00*/  @!P0 SYNCS.PHASECHK.TRANS64 P0, [R0+URZ], R3 ;  /* 0x00000003000085a7 */ /* 0x000ea400080010ff */
[----:B--2---:R-:W-:Y:S05]  /*be10*/  @!P0 BRA `(.L_x_223) ;  /* 0xfffffffc00f08947 */ /* 0x004fea000383ffff */
[----:B------:R-:W-:Y:S05]  /*be20*/  BRA `(.L_x_224) ;  /* 0xffffff8400d07947 */ /* 0x000fea000383ffff */
.L_x_85:
[----:B------:R-:W-:-:S07]  /*be30*/  MOV R0, UR26 ;  /* 0x0000001a00007c02 */ /* 0x000fce0008000f00 */
.L_x_225:
[----:B-1----:R1:W2:Y:S02]  /*be40*/  SYNCS.PHASECHK.TRANS64.TRYWAIT P1, [R0+URZ+0x150], R2 ;  /* 0x00015002000075a7 */ /* 0x0022a400080211ff */
[----:B--2---:R-:W-:Y:S05]  /*be50*/  @!P1 NANOSLEEP.SYNCS 0x989680 ;  /* 0x009896800000995d */ /* 0x004fea0003900000 */
[----:B------:R-:W2:Y:S02]  /*be60*/  @!P1 SYNCS.PHASECHK.TRANS64 P1, [R0+URZ+0x150], R2 ;  /* 0x00015002000095a7 */ /* 0x000ea400080210ff */
[----:B--2---:R-:W-:Y:S05]  /*be70*/  @!P1 BRA `(.L_x_225) ;  /* 0xfffffffc00f09947 */ /* 0x004fea000383ffff */
[----:B------:R-:W-:Y:S05]  /*be80*/  BRA `(.L_x_226) ;  /* 0xffffff88001c7947 */ /* 0x000fea000383ffff */
.L_x_90:
[----:B--2---:R2:W3:Y:S02]  /*be90*/  SYNCS.PHASECHK.TRANS64.TRYWAIT P0, [R12+URZ+0xd0], R0 ;  /* 0x0000d0000c0075a7 */ /* 0x0044e400080011ff */
[----:B---3--:R-:W-:Y:S05]  /*bea0*/  @!P0 NANOSLEEP.SYNCS 0x989680 ;  /* 0x009896800000895d */ /* 0x008fea0003900000 */
[----:B------:R-:W3:Y:S02]  /*beb0*/  @!P0 SYNCS.PHASECHK.TRANS64 P0, [R12+URZ+0xd0], R0 ;  /* 0x0000d0000c0085a7 */ /* 0x000ee400080010ff */
[----:B---3--:R-:W-:Y:S05]  /*bec0*/  @!P0 BRA `(.L_x_90) ;  /* 0xfffffffc00f08947 */ /* 0x008fea000383ffff */
[----:B------:R-:W-:Y:S05]  /*bed0*/  BRA `(.L_x_227) ;  /* 0xffffff8c00507947 */ /* 0x000fea000383ffff */
.L_x_93:
[----:B--2---:R-:W-:Y:S07]  /*bee0*/  MOV R0, UR21 ;  /* 0x0000001500007c02 */ /* 0x004fee0008000f00 */
.L_x_228:
[----:B--2---:R2:W3:Y:S02]  /*bef0*/  SYNCS.PHASECHK.TRANS64.TRYWAIT P2, [R0+URZ+0xc8], R6 ;  /* 0x0000c806000075a7 */ /* 0x0044e400080411ff */
[----:B---3--:R-:W-:Y:S05]  /*bf00*/  @!P2 NANOSLEEP.SYNCS 0x989680 ;  /* 0x009896800000a95d */ /* 0x008fea0003900000 */
[----:B------:R-:W3:Y:S02]  /*bf10*/  @!P2 SYNCS.PHASECHK.TRANS64 P2, [R0+URZ+0xc8], R6 ;  /* 0x0000c8060000a5a7 */ /* 0x000ee400080410ff */
[----:B---3--:R-:W-:Y:S05]  /*bf20*/  @!P2 BRA `(.L_x_228) ;  /* 0xfffffffc00f0a947 */ /* 0x008fea000383ffff */
[----:B------:R-:W-:Y:S05]  /*bf30*/  BRA `(.L_x_92) ;  /* 0xffffff9000bc7947 */ /* 0x000fea000383ffff */
.L_x_96:
[----:B------:R-:W-:Y:S07]  /*bf40*/  MOV R0, UR21 ;  /* 0x0000001500007c02 */ /* 0x000fee0008000f00 */
.L_x_229:
[----:B--2---:R2:W3:Y:S02]  /*bf50*/  SYNCS.PHASECHK.TRANS64.TRYWAIT P0, [R0+URZ+0xa0], R10 ;  /* 0x0000a00a000075a7 */ /* 0x0044e400080011ff */
[----:B---3--:R-:W-:Y:S05]  /*bf60*/  @!P0 NANOSLEEP.SYNCS 0x989680 ;  /* 0x009896800000895d */ /* 0x008fea0003900000 */
[----:B------:R-:W3:Y:S02]  /*bf70*/  @!P0 SYNCS.PHASECHK.TRANS64 P0, [R0+URZ+0xa0], R10 ;  /* 0x0000a00a000085a7 */ /* 0x000ee400080010ff */
[----:B---3--:R-:W-:Y:S05]  /*bf80*/  @!P0 BRA `(.L_x_229) ;  /* 0xfffffffc00f08947 */ /* 0x008fea000383ffff */
[----:B------:R-:W-:Y:S05]  /*bf90*/  BRA `(.L_x_230) ;  /* 0xffffff9400187947 */ /* 0x000fea000383ffff */
.L_x_97:
[----:B------:R-:W-:Y:S07]  /*bfa0*/  MOV R0, UR21 ;  /* 0x0000001500007c02 */ /* 0x000fee0008000f00 */
.L_x_231:
[----:B--2---:R2:W3:Y:S02]  /*bfb0*/  SYNCS.PHASECHK.TRANS64.TRYWAIT P0, [R0+URZ+0xa8], R10 ;  /* 0x0000a80a000075a7 */ /* 0x0044e400080011ff */
[----:B---3--:R-:W-:Y:S05]  /*bfc0*/  @!P0 NANOSLEEP.SYNCS 0x989680 ;  /* 0x009896800000895d */ /* 0x008fea0003900000 */
[----:B------:R-:W3:Y:S02]  /*bfd0*/  @!P0 SYNCS.PHASECHK.TRANS64 P0, [R0+URZ+0xa8], R10 ;  /* 0x0000a80a000085a7 */ /* 0x000ee400080010ff */
[----:B---3--:R-:W-:Y:S05]  /*bfe0*/  @!P0 BRA `(.L_x_231) ;  /* 0xfffffffc00f08947 */ /* 0x008fea000383ffff */
[----:B------:R-:W-:Y:S05]  /*bff0*/  BRA `(.L_x_232) ;  /* 0xffffff94006c7947 */ /* 0x000fea000383ffff */
.L_x_98:
[----:B------:R-:W-:Y:S07]  /*c000*/  MOV R0, UR21 ;  /* 0x0000001500007c02 */ /* 0x000fee0008000f00 */
.L_x_233:
[----:B--2---:R2:W3:Y:S02]  /*c010*/  SYNCS.PHASECHK.TRANS64.TRYWAIT P0, [R0+URZ+0xb0], R10 ;  /* 0x0000b00a000075a7 */ /* 0x0044e400080011ff */
[----:B---3--:R-:W-:Y:S05]  /*c020*/  @!P0 NANOSLEEP.SYNCS 0x989680 ;  /* 0x009896800000895d */ /* 0x008fea0003900000 */
[----:B------:R-:W3:Y:S02]  /*c030*/  @!P0 SYNCS.PHASECHK.TRANS64 P0, [R0+URZ+0xb0], R10 ;  /* 0x0000b00a000085a7 */ /* 0x000ee400080010ff */
[----:B---3--:R-:W-:Y:S05]  /*c040*/  @!P0 BRA `(.L_x_233) ;  /* 0xfffffffc00f08947 */ /* 0x008fea000383ffff */
[----:B------:R-:W-:Y:S05]  /*c050*/  BRA `(.L_x_234) ;  /* 0xffffff9400c87947 */ /* 0x000fea000383ffff */
.L_x_99:
[----:B------:R-:W-:Y:S07]  /*c060*/  MOV R0, UR21 ;  /* 0x0000001500007c02 */ /* 0x000fee0008000f00 */
.L_x_235:
[----:B--2---:R2:W3:Y:S02]  /*c070*/  SYNCS.PHASECHK.TRANS64.TRYWAIT P0, [R0+URZ+0xb8], R10 ;  /* 0x0000b80a000075a7 */ /* 0x0044e400080011ff */
[----:B---3--:R-:W-:Y:S05]  /*c080*/  @!P0 NANOSLEEP.SYNCS 0x989680 ;  /* 0x009896800000895d */ /* 0x008fea0003900000 */
[----:B------:R-:W3:Y:S02]  /*c090*/  @!P0 SYNCS.PHASECHK.TRANS64 P0, [R0+URZ+0xb8], R10 ;  /* 0x0000b80a000085a7 */ /* 0x000ee400080010ff */
[----:B---3--:R-:W-:Y:S05]  /*c0a0*/  @!P0 BRA `(.L_x_235) ;  /* 0xfffffffc00f08947 */ /* 0x008fea000383ffff */
[----:B------:R-:W-:Y:S05]  /*c0b0*/  BRA `(.L_x_236) ;  /* 0xffffff9800207947 */ /* 0x000fea000383ffff */
.L_x_100:
[----:B------:R-:W-:Y:S07]  /*c0c0*/  MOV R0, UR21 ;  /* 0x0000001500007c02 */ /* 0x000fee0008000f00 */
.L_x_237:
[----:B--2---:R2:W3:Y:S02]  /*c0d0*/  SYNCS.PHASECHK.TRANS64.TRYWAIT P0, [R0+URZ+0xa0], R9 ;  /* 0x0000a009000075a7 */ /* 0x0044e400080011ff */
[----:B---3--:R-:W-:Y:S05]  /*c0e0*/  @!P0 NANOSLEEP.SYNCS 0x989680 ;  /* 0x009896800000895d */ /* 0x008fea0003900000 */
[----:B------:R-:W3:Y:S02]  /*c0f0*/  @!P0 SYNCS.PHASECHK.TRANS64 P0, [R0+URZ+0xa0], R9 ;  /* 0x0000a009000085a7 */ /* 0x000ee400080010ff */
[----:B---3--:R-:W-:Y:S05]  /*c100*/  @!P0 BRA `(.L_x_237) ;  /* 0xfffffffc00f08947 */ /* 0x008fea000383ffff */
[----:B------:R-:W-:Y:S05]  /*c110*/  BRA `(.L_x_238) ;  /* 0xffffff9800807947 */ /* 0x000fea000383ffff */
.L_x_101:
[----:B------:R-:W-:Y:S07]  /*c120*/  MOV R0, UR21 ;  /* 0x0000001500007c02 */ /* 0x000fee0008000f00 */
.L_x_239:
[----:B--2---:R2:W3:Y:S02]  /*c130*/  SYNCS.PHASECHK.TRANS64.TRYWAIT P0, [R0+URZ+0xa8], R9 ;  /* 0x0000a809000075a7 */ /* 0x0044e400080011ff */
[----:B---3--:R-:W-:Y:S05]  /*c140*/  @!P0 NANOSLEEP.SYNCS 0x989680 ;  /* 0x009896800000895d */ /* 0x008fea0003900000 */
[----:B------:R-:W3:Y:S02]  /*c150*/  @!P0 SYNCS.PHASECHK.TRANS64 P0, [R0+URZ+0xa8], R9 ;  /* 0x0000a809000085a7 */ /* 0x000ee400080010ff */
[----:B---3--:R-:W-:Y:S05]  /*c160*/  @!P0 BRA `(.L_x_239) ;  /* 0xfffffffc00f08947 */ /* 0x008fea000383ffff */
[----:B------:R-:W-:Y:S05]  /*c170*/  BRA `(.L_x_240) ;  /* 0xffffff9800e07947 */ /* 0x000fea000383ffff */
.L_x_102:
[----:B------:R-:W-:Y:S07]  /*c180*/  MOV R0, UR21 ;  /* 0x0000001500007c02 */ /* 0x000fee0008000f00 */
.L_x_241:
[----:B--2---:R2:W3:Y:S02]  /*c190*/  SYNCS.PHASECHK.TRANS64.TRYWAIT P0, [R0+URZ+0xb0], R9 ;  /* 0x0000b009000075a7 */ /* 0x0044e400080011ff */
[----:B---3--:R-:W-:Y:S05]  /*c1a0*/  @!P0 NANOSLEEP.SYNCS 0x989680 ;  /* 0x009896800000895d */ /* 0x008fea0003900000 */
[----:B------:R-:W3:Y:S02]  /*c1b0*/  @!P0 SYNCS.PHASECHK.TRANS64 P0, [R0+URZ+0xb0], R9 ;  /* 0x0000b009000085a7 */ /* 0x000ee400080010ff */
[----:B---3--:R-:W-:Y:S05]  /*c1c0*/  @!P0 BRA `(.L_x_241) ;  /* 0xfffffffc00f08947 */ /* 0x008fea000383ffff */
[----:B------:R-:W-:Y:S05]  /*c1d0*/  BRA `(.L_x_242) ;  /* 0xffffff9c00407947 */ /* 0x000fea000383ffff */
.L_x_103:
[----:B------:R-:W-:Y:S07]  /*c1e0*/  MOV R0, UR21 ;  /* 0x0000001500007c02 */ /* 0x000fee0008000f00 */
.L_x_243:
[----:B--2---:R2:W3:Y:S02]  /*c1f0*/  SYNCS.PHASECHK.TRANS64.TRYWAIT P0, [R0+URZ+0xb8], R9 ;  /* 0x0000b809000075a7 */ /* 0x0044e400080011ff */
[----:B---3--:R-:W-:Y:S05]  /*c200*/  @!P0 NANOSLEEP.SYNCS 0x989680 ;  /* 0x009896800000895d */ /* 0x008fea0003900000 */
[----:B------:R-:W3:Y:S02]  /*c210*/  @!P0 SYNCS.PHASECHK.TRANS64 P0, [R0+URZ+0xb8], R9 ;  /* 0x0000b809000085a7 */ /* 0x000ee400080010ff */
[----:B---3--:R-:W-:Y:S05]  /*c220*/  @!P0 BRA `(.L_x_243) ;  /* 0xfffffffc00f08947 */ /* 0x008fea000383ffff */
[----:B------:R-:W-:Y:S05]  /*c230*/  BRA `(.L_x_244) ;  /* 0xffffff9c009c7947 */ /* 0x000fea000383ffff */
.L_x_105:
[----:B------:R-:W-:-:S07]  /*c240*/  MOV R0, UR21 ;  /* 0x0000001500007c02 */ /* 0x000fce0008000f00 */
.L_x_245:
[----:B--2---:R2:W4:Y:S02]  /*c250*/  SYNCS.PHASECHK.TRANS64.TRYWAIT P0, [R0+URZ+0xa0], R10 ;  /* 0x0000a00a000075a7 */ /* 0x00452400080011ff */
[----:B----4-:R-:W-:Y:S05]  /*c260*/  @!P0 NANOSLEEP.SYNCS 0x989680 ;  /* 0x009896800000895d */ /* 0x010fea0003900000 */
[----:B------:R-:W4:Y:S02]  /*c270*/  @!P0 SYNCS.PHASECHK.TRANS64 P0, [R0+URZ+0xa0], R10 ;  /* 0x0000a00a000085a7 */ /* 0x000f2400080010ff */
[----:B----4-:R-:W-:Y:S05]  /*c280*/  @!P0 BRA `(.L_x_245) ;  /* 0xfffffffc00f08947 */ /* 0x010fea000383ffff */
[----:B------:R-:W-:Y:S05]  /*c290*/  BRA `(.L_x_246) ;  /* 0xffffffa000247947 */ /* 0x000fea000383ffff */
.L_x_106:
[----:B--2---:R-:W-:-:S07]  /*c2a0*/  MOV R0, UR21 ;  /* 0x0000001500007c02 */ /* 0x004fce0008000f00 */
.L_x_247:
[----:B--2---:R2:W4:Y:S02]  /*c2b0*/  SYNCS.PHASECHK.TRANS64.TRYWAIT P0, [R0+URZ+0xa8], R10 ;  /* 0x0000a80a000075a7 */ /* 0x00452400080011ff */
[----:B----4-:R-:W-:Y:S05]  /*c2c0*/  @!P0 NANOSLEEP.SYNCS 0x989680 ;  /* 0x009896800000895d */ /* 0x010fea0003900000 */
[----:B------:R-:W4:Y:S02]  /*c2d0*/  @!P0 SYNCS.PHASECHK.TRANS64 P0, [R0+URZ+0xa8], R10 ;  /* 0x0000a80a000085a7 */ /* 0x000f2400080010ff */
[----:B----4-:R-:W-:Y:S05]  /*c2e0*/  @!P0 BRA `(.L_x_247) ;  /* 0xfffffffc00f08947 */ /* 0x010fea000383ffff */
[----:B------:R-:W-:Y:S05]  /*c2f0*/  BRA `(.L_x_248) ;  /* 0xffffffa000147947 */ /* 0x000fea000383ffff */
.L_x_107:
[----:B------:R-:W-:-:S07]  /*c300*/  MOV R2, UR21 ;  /* 0x0000001500027c02 */ /* 0x000fce0008000f00 */
.L_x_249:
[----:B--2---:R2:W4:Y:S02]  /*c310*/  SYNCS.PHASECHK.TRANS64.TRYWAIT P0, [R2+URZ+0xb0], R10 ;  /* 0x0000b00a020075a7 */ /* 0x00452400080011ff */
[----:B----4-:R-:W-:Y:S05]  /*c320*/  @!P0 NANOSLEEP.SYNCS 0x989680 ;  /* 0x009896800000895d */ /* 0x010fea0003900000 */
[----:B------:R-:W4:Y:S02]  /*c330*/  @!P0 SYNCS.PHASECHK.TRANS64 P0, [R2+URZ+0xb0], R10 ;  /* 0x0000b00a020085a7 */ /* 0x000f2400080010ff */
[----:B----4-:R-:W-:Y:S05]  /*c340*/  @!P0 BRA `(.L_x_249) ;  /* 0xfffffffc00f08947 */ /* 0x010fea000383ffff */
[----:B------:R-:W-:Y:S05]  /*c350*/  BRA `(.L_x_250) ;  /* 0xffffffa000087947 */ /* 0x000fea000383ffff */
.L_x_109:
[----:B--2---:R2:W3:Y:S02]  /*c360*/  SYNCS.PHASECHK.TRANS64.TRYWAIT P0, [R3+URZ+0xd0], R0 ;  /* 0x0000d000030075a7 */ /* 0x0044e400080011ff */
[----:B---3--:R-:W-:Y:S05]  /*c370*/  @!P0 NANOSLEEP.SYNCS 0x989680 ;  /* 0x009896800000895d */ /* 0x008fea0003900000 */
[----:B------:R-:W3:Y:S02]  /*c380*/  @!P0 SYNCS.PHASECHK.TRANS64 P0, [R3+URZ+0xd0], R0 ;  /* 0x0000d000030085a7 */ /* 0x000ee400080010ff */
[----:B---3--:R-:W-:Y:S05]  /*c390*/  @!P0 BRA `(.L_x_109) ;  /* 0xfffffffc00f08947 */ /* 0x008fea000383ffff */
[----:B------:R-:W-:Y:S05]  /*c3a0*/  BRA `(.L_x_251) ;  /* 0xffffffa000e07947 */ /* 0x000fea000383ffff */
.L_x_120:
[----:B-1----:R-:W-:Y:S04]  /*c3b0*/  MOV R2, UR43 ;  /* 0x0000002b00027c02 */ /* 0x002fe80008000f00 */
[----:B------:R1:W2:Y:S03]  /*c3c0*/  SYNCS.PHASECHK.TRANS64.TRYWAIT P0, [R2+URZ+0x80], R3 ;  /* 0x00008003020075a7 */ /* 0x0002a600080011ff */
[----:B--2---:R-:W-:Y:S05]  /*c3d0*/  @!P0 NANOSLEEP.SYNCS 0x989680 ;  /* 0x009896800000895d */ /* 0x004fea0003900000 */
[----:B------:R-:W2:Y:S02]  /*c3e0*/  @!P0 SYNCS.PHASECHK.TRANS64 P0, [R2+URZ+0x80], R3 ;  /* 0x00008003020085a7 */ /* 0x000ea400080010ff */
[----:B--2---:R-:W-:Y:S05]  /*c3f0*/  @!P0 BRA `(.L_x_120) ;  /* 0xfffffffc00ec8947 */ /* 0x004fea000383ffff */
[----:B------:R-:W-:Y:S05]  /*c400*/  BRA `(.L_x_119) ;  /* 0xffffffb000307947 */ /* 0x000fea000383ffff */
.L_x_122:
[----:B-1----:R1:W3:Y:S02]  /*c410*/  SYNCS.PHASECHK.TRANS64.TRYWAIT P1, [R72+URZ+0xf0], R0 ;  /* 0x0000f000480075a7 */ /* 0x0022e400080211ff */
[----:B---3--:R-:W-:Y:S05]  /*c420*/  @!P1 NANOSLEEP.SYNCS 0x989680 ;  /* 0x009896800000995d */ /* 0x008fea0003900000 */
[----:B------:R-:W3:Y:S02]  /*c430*/  @!P1 SYNCS.PHASECHK.TRANS64 P1, [R72+URZ+0xf0], R0 ;  /* 0x0000f000480095a7 */ /* 0x000ee400080210ff */
[----:B---3--:R-:W-:Y:S05]  /*c440*/  @!P1 BRA `(.L_x_122) ;  /* 0xfffffffc00f09947 */ /* 0x008fea000383ffff */
[----:B------:R-:W-:Y:S05]  /*c450*/  BRA `(.L_x_121) ;  /* 0xffffffb000587947 */ /* 0x000fea000383ffff */
.L_x_131:
[----:B-1----:R1:W3:Y:S02]  /*c460*/  SYNCS.PHASECHK.TRANS64.TRYWAIT P0, [R2+URZ+0x80], R0 ;  /* 0x00008000020075a7 */ /* 0x0022e400080011ff */
[----:B---3--:R-:W-:Y:S05]  /*c470*/  @!P0 NANOSLEEP.SYNCS 0x989680 ;  /* 0x009896800000895d */ /* 0x008fea0003900000 */
[----:B------:R-:W3:Y:S02]  /*c480*/  @!P0 SYNCS.PHASECHK.TRANS64 P0, [R2+URZ+0x80], R0 ;  /* 0x00008000020085a7 */ /* 0x000ee400080010ff */
[----:B---3--:R-:W-:Y:S05]  /*c490*/  @!P0 BRA `(.L_x_131) ;  /* 0xfffffffc00f08947 */ /* 0x008fea000383ffff */
[----:B------:R-:W-:Y:S05]  /*c4a0*/  BRA `(.L_x_130) ;  /* 0xffffffb800047947 */ /* 0x000fea000383ffff */
.L_x_139:
[----:B-1----:R1:W3:Y:S02]  /*c4b0*/  SYNCS.PHASECHK.TRANS64.TRYWAIT P0, [R6+URZ+0x80], R5 ;  /* 0x00008005060075a7 */ /* 0x0022e400080011ff */
[----:B---3--:R-:W-:Y:S05]  /*c4c0*/  @!P0 NANOSLEEP.SYNCS 0x989680 ;  /* 0x009896800000895d */ /* 0x008fea0003900000 */
[----:B------:R-:W3:Y:S02]  /*c4d0*/  @!P0 SYNCS.PHASECHK.TRANS64 P0, [R6+URZ+0x80], R5 ;  /* 0x00008005060085a7 */ /* 0x000ee400080010ff */
[----:B---3--:R-:W-:Y:S05]  /*c4e0*/  @!P0 BRA `(.L_x_139) ;  /* 0xfffffffc00f08947 */ /* 0x008fea000383ffff */
[----:B------:R-:W-:Y:S05]  /*c4f0*/  BRA `(.L_x_138) ;  /* 0xffffffbc00d87947 */ /* 0x000fea000383ffff */
.L_x_147:
[----:B-1----:R1:W3:Y:S02]  /*c500*/  SYNCS.PHASECHK.TRANS64.TRYWAIT P0, [R0+URZ+0x80], R6 ;  /* 0x00008006000075a7 */ /* 0x0022e400080011ff */
[----:B---3--:R-:W-:Y:S05]  /*c510*/  @!P0 NANOSLEEP.SYNCS 0x989680 ;  /* 0x009896800000895d */ /* 0x008fea0003900000 */
[----:B------:R-:W3:Y:S02]  /*c520*/  @!P0 SYNCS.PHASECHK.TRANS64 P0, [R0+URZ+0x80], R6 ;  /* 0x00008006000085a7 */ /* 0x000ee400080010ff */
[----:B---3--:R-:W-:Y:S05]  /*c530*/  @!P0 BRA `(.L_x_147) ;  /* 0xfffffffc00f08947 */ /* 0x008fea000383ffff */
[----:B------:R-:W-:Y:S05]  /*c540*/  BRA `(.L_x_146) ;  /* 0xffffffc400ac7947 */ /* 0x000fea000383ffff */
.L_x_155:
[----:B-1----:R1:W4:Y:S02]  /*c550*/  SYNCS.PHASECHK.TRANS64.TRYWAIT P0, [R6+URZ+0x80], R5 ;  /* 0x00008005060075a7 */ /* 0x00232400080011ff */
[----:B----4-:R-:W-:Y:S05]  /*c560*/  @!P0 NANOSLEEP.SYNCS 0x989680 ;  /* 0x009896800000895d */ /* 0x010fea0003900000 */
[----:B------:R-:W4:Y:S02]  /*c570*/  @!P0 SYNCS.PHASECHK.TRANS64 P0, [R6+URZ+0x80], R5 ;  /* 0x00008005060085a7 */ /* 0x000f2400080010ff */
[----:B----4-:R-:W-:Y:S05]  /*c580*/  @!P0 BRA `(.L_x_155) ;  /* 0xfffffffc00f08947 */ /* 0x010fea000383ffff */
[----:B------:R-:W-:Y:S05]  /*c590*/  BRA `(.L_x_154) ;  /* 0xffffffcc008c7947 */ /* 0x000fea000383ffff */
.L_x_163:
[----:B-1----:R1:W4:Y:S02]  /*c5a0*/  SYNCS.PHASECHK.TRANS64.TRYWAIT P0, [R6+URZ+0x80], R5 ;  /* 0x00008005060075a7 */ /* 0x00232400080011ff */
[----:B----4-:R-:W-:Y:S05]  /*c5b0*/  @!P0 NANOSLEEP.SYNCS 0x989680 ;  /* 0x009896800000895d */ /* 0x010fea0003900000 */
[----:B------:R-:W4:Y:S02]  /*c5c0*/  @!P0 SYNCS.PHASECHK.TRANS64 P0, [R6+URZ+0x80], R5 ;  /* 0x00008005060085a7 */ /* 0x000f2400080010ff */
[----:B----4-:R-:W-:Y:S05]  /*c5d0*/  @!P0 BRA `(.L_x_163) ;  /* 0xfffffffc00f08947 */ /* 0x010fea000383ffff */
[----:B------:R-:W-:Y:S05]  /*c5e0*/  BRA `(.L_x_162) ;  /* 0xffffffd400787947 */ /* 0x000fea000383ffff */
.L_x_171:
[----:B-1----:R1:W4:Y:S02]  /*c5f0*/  SYNCS.PHASECHK.TRANS64.TRYWAIT P0, [R6+URZ+0x80], R5 ;  /* 0x00008005060075a7 */ /* 0x00232400080011ff */
[----:B----4-:R-:W-:Y:S05]  /*c600*/  @!P0 NANOSLEEP.SYNCS 0x989680 ;  /* 0x009896800000895d */ /* 0x010fea0003900000 */
[----:B------:R-:W4:Y:S02]  /*c610*/  @!P0 SYNCS.PHASECHK.TRANS64 P0, [R6+URZ+0x80], R5 ;  /* 0x00008005060085a7 */ /* 0x000f2400080010ff */
[----:B----4-:R-:W-:Y:S05]  /*c620*/  @!P0 BRA `(.L_x_171) ;  /* 0xfffffffc00f08947 */ /* 0x010fea000383ffff */
[----:B------:R-:W-:Y:S05]  /*c630*/  BRA `(.L_x_170) ;  /* 0xffffffdc005c7947 */ /* 0x000fea000383ffff */
.L_x_179:
[----:B-1----:R1:W3:Y:S02]  /*c640*/  SYNCS.PHASECHK.TRANS64.TRYWAIT P0, [R0+URZ+0x80], R77 ;  /* 0x0000804d000075a7 */ /* 0x0022e400080011ff */
[----:B---3--:R-:W-:Y:S05]  /*c650*/  @!P0 NANOSLEEP.SYNCS 0x989680 ;  /* 0x009896800000895d */ /* 0x008fea0003900000 */
[----:B------:R-:W3:Y:S02]  /*c660*/  @!P0 SYNCS.PHASECHK.TRANS64 P0, [R0+URZ+0x80], R77 ;  /* 0x0000804d000085a7 */ /* 0x000ee400080010ff */
[----:B---3--:R-:W-:Y:S05]  /*c670*/  @!P0 BRA `(.L_x_179) ;  /* 0xfffffffc00f08947 */ /* 0x008fea000383ffff */
[----:B------:R-:W-:Y:S05]  /*c680*/  BRA `(.L_x_178) ;  /* 0xffffffe400407947 */ /* 0x000fea000383ffff */
        .weak           $__internal_0_$__cuda_sm10x_tcgen05_guardrail_trap_col_being_dealloced_not_returned_by_alloc
        .type           $__internal_0_$__cuda_sm10x_tcgen05_guardrail_trap_col_being_dealloced_not_returned_by_alloc,@function
        .size           $__internal_0_$__cuda_sm10x_tcgen05_guardrail_trap_col_being_dealloced_not_returned_by_alloc,($__internal_1_$__cuda_sm10x_tcgen05_guardrail_trap_phase_invalid_during_alloc - $__internal_0_$__cuda_sm10x_tcgen05_guardrail_trap_col_being_dealloced_not_returned_by_alloc)
$__internal_0_$__cuda_sm10x_tcgen05_guardrail_trap_col_being_dealloced_not_returned_by_alloc:
[----:B------:R-:W-:Y:S05]  /*c690*/  BPT.TRAP 0x1 ;  /* 0x000000040000795c */ /* 0x000fea0000300000 */
[----:B------:R-:W-:-:S04]  /*c6a0*/  HFMA2 R3, -RZ, RZ, 0, 0 ;  /* 0x00000000ff037431 */ /* 0x000fc800000001ff */
[----:B------:R-:W-:Y:S05]  /*c6b0*/  RET.REL.NODEC R2 `(_ZN7cutlass13device_kernelINS_4gemm6kernel13GemmUniversalIN4cute5tupleIJiiiiEEENS1_10collective13CollectiveMmaINS1_35MainloopSm100TmaUmmaWarpSpecializedILi8ELi2ELi4ENS5_IJNS4_1CILi4EEENSA_ILi2EEENSA_ILi1EEEEEEEENS5_IJNSA_ILi128EEENSA_ILi256EEENSA_ILi32EEEEEEfNS5_IJlSD_lEEEfSK_NS4_8TiledMMAINS4_8MMA_AtomIJNS4_23SM100_MMA_TF32_2x1SM_SSINS_10tfloat32_tESO_fLi128ELi256ELNS4_4UMMA5MajorE0ELSQ_0ELNSP_7ScaleInE0ELSR_0EEEEEENS4_6LayoutINS5_IJSD_SD_SD_EEENS5_IJNSA_ILi0EEESW_SW_EEEEENS5_IJNS4_10UnderscoreESZ_SZ_EEEEENS4_28SM100_TMA_2SM_LOAD_MULTICASTENS4_14ComposedLayoutINS4_7SwizzleILi3ELi4ELi3EEENS4_18smem_ptr_flag_bitsILi32EEENSU_INS5_IJNSA_ILi8EEESI_EEENS5_IJSI_SD_EEEEEEEvNS4_8identityES12_S1C_vS1D_EENS_8epilogue10collective18CollectiveEpilogueINS1F_23Sm100TmaWarpSpecializedILi4ELi2ELi16ELb1ELb0EEEJNS5_IJNSA_ILi64EEESH_SI_EEENS5_IJNSU_IS1K_SD_EENSU_INS5_IJNSA_ILi16EEESC_EEENS5_IJSD_SG_EEEEEEEEfSK_fSK_NS1F_6fusion15FusionCallbacksIS1J_NS1S_17LinearCombinationIffffLNS_15FloatRoundStyleE2EEES1L_S1R_JEEENS4_5SM1004TMEM4LOAD26SM100_TMEM_LOAD_32dp32b16xENS4_13SM90_TMA_LOADENS13_INS14_ILi2ELi4ELi3EEES17_NSU_INS5_IJS18_S1N_EEENS5_IJS1N_SD_EEEEEEENS4_39AutoVectorizingCopyWithAssumedAlignmentILi128EEENS4_14SM90_TMA_STOREES27_S29_S29_EEEvvEEEEvNT_6ParamsE) ;  /* 0xffffff3802507950 */ /* 0x000fea0003c3ffff */
        .weak           $__internal_1_$__cuda_sm10x_tcgen05_guardrail_trap_phase_invalid_during_alloc
        .type           $__internal_1_$__cuda_sm10x_tcgen05_guardrail_trap_phase_invalid_during_alloc,@function
        .size           $__internal_1_$__cuda_sm10x_tcgen05_guardrail_trap_phase_invalid_during_alloc,($__internal_2_$__cuda_sm10x_tcgen05_guardrail_trap_unallocated_columns_being_dealloced - $__internal_1_$__cuda_sm10x_tcgen05_guardrail_trap_phase_invalid_during_alloc)
$__internal_1_$__cuda_sm10x_tcgen05_guardrail_trap_phase_invalid_during_alloc:
[----:B------:R-:W-:Y:S05]  /*c6c0*/  BPT.TRAP 0x1 ;  /* 0x000000040000795c */ /* 0x000fea0000300000 */
[----:B------:R-:W-:-:S04]  /*c6d0*/  MOV R5, 0x0 ;  /* 0x0000000000057802 */ /* 0x000fc80000000f00 */
[----:B------:R-:W-:Y:S05]  /*c6e0*/  RET.REL.NODEC R4 `(_ZN7cutlass13device_kernelINS_4gemm6kernel13GemmUniversalIN4cute5tupleIJiiiiEEENS1_10collective13CollectiveMmaINS1_35MainloopSm100TmaUmmaWarpSpecializedILi8ELi2ELi4ENS5_IJNS4_1CILi4EEENSA_ILi2EEENSA_ILi1EEEEEEEENS5_IJNSA_ILi128EEENSA_ILi256EEENSA_ILi32EEEEEEfNS5_IJlSD_lEEEfSK_NS4_8TiledMMAINS4_8MMA_AtomIJNS4_23SM100_MMA_TF32_2x1SM_SSINS_10tfloat32_tESO_fLi128ELi256ELNS4_4UMMA5MajorE0ELSQ_0ELNSP_7ScaleInE0ELSR_0EEEEEENS4_6LayoutINS5_IJSD_SD_SD_EEENS5_IJNSA_ILi0EEESW_SW_EEEEENS5_IJNS4_10UnderscoreESZ_SZ_EEEEENS4_28SM100_TMA_2SM_LOAD_MULTICASTENS4_14ComposedLayoutINS4_7SwizzleILi3ELi4ELi3EEENS4_18smem_ptr_flag_bitsILi32EEENSU_INS5_IJNSA_ILi8EEESI_EEENS5_IJSI_SD_EEEEEEEvNS4_8identityES12_S1C_vS1D_EENS_8epilogue10collective18CollectiveEpilogueINS1F_23Sm100TmaWarpSpecializedILi4ELi2ELi16ELb1ELb0EEEJNS5_IJNSA_ILi64EEESH_SI_EEENS5_IJNSU_IS1K_SD_EENSU_INS5_IJNSA_ILi16EEESC_EEENS5_IJSD_SG_EEEEEEEEfSK_fSK_NS1F_6fusion15FusionCallbacksIS1J_NS1S_17LinearCombinationIffffLNS_15FloatRoundStyleE2EEES1L_S1R_JEEENS4_5SM1004TMEM4LOAD26SM100_TMEM_LOAD_32dp32b16xENS4_13SM90_TMA_LOADENS13_INS14_ILi2ELi4ELi3EEES17_NSU_INS5_IJS18_S1N_EEENS5_IJS1N_SD_EEEEEEENS4_39AutoVectorizingCopyWithAssumedAlignmentILi128EEENS4_14SM90_TMA_STOREES27_S29_S29_EEEvvEEEEvNT_6ParamsE) ;  /* 0xffffff3804447950 */ /* 0x000fea0003c3ffff */
        .weak           $__internal_2_$__cuda_sm10x_tcgen05_guardrail_trap_unallocated_columns_being_dealloced
        .type           $__internal_2_$__cuda_sm10x_tcgen05_guardrail_trap_unallocated_columns_being_dealloced,@function
        .size           $__internal_2_$__cuda_sm10x_tcgen05_guardrail_trap_unallocated_columns_being_dealloced,(.L_x_253 - $__internal_2_$__cuda_sm10x_tcgen05_guardrail_trap_unallocated_columns_being_dealloced)
$__internal_2_$__cuda_sm10x_tcgen05_guardrail_trap_unallocated_columns_being_dealloced:
[----:B------:R-:W-:Y:S05]  /*c6f0*/  BPT.TRAP 0x1 ;  /* 0x000000040000795c */ /* 0x000fea0000300000 */
[----:B------:R-:W-:-:S04]  /*c700*/  HFMA2 R3, -RZ, RZ, 0, 0 ;  /* 0x00000000ff037431 */ /* 0x000fc800000001ff */
[----:B------:R-:W-:Y:S05]  /*c710*/  RET.REL.NODEC R2 `(_ZN7cutlass13device_kernelINS_4gemm6kernel13GemmUniversalIN4cute5tupleIJiiiiEEENS1_10collective13CollectiveMmaINS1_35MainloopSm100TmaUmmaWarpSpecializedILi8ELi2ELi4ENS5_IJNS4_1CILi4EEENSA_ILi2EEENSA_ILi1EEEEEEEENS5_IJNSA_ILi128EEENSA_ILi256EEENSA_ILi32EEEEEEfNS5_IJlSD_lEEEfSK_NS4_8TiledMMAINS4_8MMA_AtomIJNS4_23SM100_MMA_TF32_2x1SM_SSINS_10tfloat32_tESO_fLi128ELi256ELNS4_4UMMA5MajorE0ELSQ_0ELNSP_7ScaleInE0ELSR_0EEEEEENS4_6LayoutINS5_IJSD_SD_SD_EEENS5_IJNSA_ILi0EEESW_SW_EEEEENS5_IJNS4_10UnderscoreESZ_SZ_EEEEENS4_28SM100_TMA_2SM_LOAD_MULTICASTENS4_14ComposedLayoutINS4_7SwizzleILi3ELi4ELi3EEENS4_18smem_ptr_flag_bitsILi32EEENSU_INS5_IJNSA_ILi8EEESI_EEENS5_IJSI_SD_EEEEEEEvNS4_8identityES12_S1C_vS1D_EENS_8epilogue10collective18CollectiveEpilogueINS1F_23Sm100TmaWarpSpecializedILi4ELi2ELi16ELb1ELb0EEEJNS5_IJNSA_ILi64EEESH_SI_EEENS5_IJNSU_IS1K_SD_EENSU_INS5_IJNSA_ILi16EEESC_EEENS5_IJSD_SG_EEEEEEEEfSK_fSK_NS1F_6fusion15FusionCallbacksIS1J_NS1S_17LinearCombinationIffffLNS_15FloatRoundStyleE2EEES1L_S1R_JEEENS4_5SM1004TMEM4LOAD26SM100_TMEM_LOAD_32dp32b16xENS4_13SM90_TMA_LOADENS13_INS14_ILi2ELi4ELi3EEES17_NSU_INS5_IJS18_S1N_EEENS5_IJS1N_SD_EEEEEEENS4_39AutoVectorizingCopyWithAssumedAlignmentILi128EEENS4_14SM90_TMA_STOREES27_S29_S29_EEEvvEEEEvNT_6ParamsE) ;  /* 0xffffff3802387950 */ /* 0x000fea0003c3ffff */
.L_x_252:
[----:B------:R-:W-:-:S00]  /*c720*/  BRA `(.L_x_252) ;  /* 0xfffffffc00fc7947 */ /* 0x000fc0000383ffff */
[----:B------:R-:W-:-:S00]  /*c730*/  NOP ;  /* 0x0000000000007918 */ /* 0x000fc00000000000 */
        /* <DEDUP_REMOVED lines=12> */
.L_x_253:


//--------------------- .nv.global.init           --------------------------
	.section	.nv.global.init,"aw",@progbits
.nv.global.init:
	.type		$str$27,@object
	.size		$str$27,($str$28 - $str$27)
$str$27:
        /*0000*/ 	.byte	0x28, 0x61, 0x64, 0x64, 0x72, 0x65, 0x73, 0x73, 0x20, 0x26, 0x20, 0x6d, 0x61, 0x73, 0x6b, 0x29
        /*0010*/ 	.byte	0x20, 0x3d, 0x3d, 0x20, 0x30, 0x00
	.type		$str$28,@object
	.size		$str$28,($str$26 - $str$28)
$str$28:
        /*0016*/ 	.byte	0x2f, 0x74, 0x6d, 0x70, 0x2f, 0x63, 0x75, 0x74, 0x6c, 0x61, 0x73, 0x73, 0x5f, 0x73, 0x77, 0x65
        /*0026*/ 	.byte	0x65, 0x70, 0x5f, 0x73, 0x72, 0x63, 0x2f, 0x69, 0x6e, 0x63, 0x6c, 0x75, 0x64, 0x65, 0x2f, 0x63
        /*0036*/ 	.byte	0x75, 0x74, 0x65, 0x2f, 0x70, 0x6f, 0x69, 0x6e, 0x74, 0x65, 0x72, 0x5f, 0x66, 0x6c, 0x61, 0x67
        /*0046*/ 	.byte	0x67, 0x65, 0x64, 0x2e, 0x68, 0x70, 0x70, 0x00
	.type		$str$26,@object
	.size		$str$26,($str$25 - $str$26)
$str$26:
        /*004e*/ 	.byte	0x2f, 0x74, 0x6d, 0x70, 0x2f, 0x63, 0x75, 0x74, 0x6c, 0x61, 0x73, 0x73, 0x5f, 0x73, 0x77, 0x65
        /*005e*/ 	.byte	0x65, 0x70, 0x5f, 0x73, 0x72, 0x63, 0x2f, 0x69, 0x6e, 0x63, 0x6c, 0x75, 0x64, 0x65, 0x2f, 0x63
        /*006e*/ 	.byte	0x75, 0x74, 0x65, 0x2f, 0x61, 0x74, 0x6f, 0x6d, 0x2f, 0x63, 0x6f, 0x70, 0x79, 0x5f, 0x74, 0x72
        /*007e*/ 	.byte	0x61, 0x69, 0x74, 0x73, 0x5f, 0x73, 0x6d, 0x31, 0x30, 0x30, 0x2e, 0x68, 0x70, 0x70, 0x00
	.type		$str$25,@object
	.size		$str$25,(__unnamed_1 - $str$25)
$str$25:
        /*008d*/ 	.byte	0x28, 0x28, 0x75, 0x69, 0x6e, 0x74, 0x33, 0x32, 0x5f, 0x74, 0x28, 0x74, 0x68, 0x72, 0x65, 0x61
        /*009d*/ 	.byte	0x64, 0x49, 0x64, 0x78, 0x2e, 0x78, 0x29, 0x20, 0x2f, 0x20, 0x33, 0x32, 0x29, 0x20, 0x25, 0x20
        /*00ad*/ 	.byte	0x34, 0x29, 0x20, 0x3d, 0x3d, 0x20, 0x28, 0x28, 0x28, 0x74, 0x6d, 0x65, 0x6d, 0x5f, 0x61, 0x64
        /*00bd*/ 	.byte	0x64, 0x72, 0x20, 0x3e, 0x3e, 0x20, 0x31, 0x36, 0x29, 0x20, 0x2f, 0x20, 0x33, 0x32, 0x29, 0x20
        /*00cd*/ 	.byte	0x25, 0x20, 0x34, 0x29, 0x00
	.type		__unnamed_1,@object
	.size		__unnamed_1,(__unnamed_2 - __unnamed_1)
__unnamed_1:
        /*00d2*/ 	.byte	0x61, 0x75, 0x74, 0x6f, 0x20, 0x63, 0x75, 0x74, 0x65, 0x3a, 0x3a, 0x61, 0x73, 0x5f, 0x70, 0x6f
        /* <DEDUP_REMOVED lines=23> */
        /*0252*/ 	.byte	0x3a, 0x3a, 0x43, 0x3c, 0x32, 0x30, 0x34, 0x38, 0x3e, 0x3e, 0x3e, 0x3e, 0x5d, 0x00
	.type		__unnamed_2,@object
	.size		__unnamed_2,(.L_2 - __unnamed_2)
__unnamed_2:
        /* <DEDUP_REMOVED lines=42> */
        /*0500*/ 	.byte	0x3e, 0x5d, 0x00
.L_2:


//--------------------- .nv.shared._ZN7cutlass13device_kernelINS_4gemm6kernel13GemmUniversalIN4cute5tupleIJiiiiEEENS1_10collective13CollectiveMmaINS1_35MainloopSm100TmaUmmaWarpSpecializedILi8ELi2ELi4ENS5_IJNS4_1CILi4EEENSA_ILi2EEENSA_ILi1EEEEEEEENS5_IJNSA_ILi128EEENSA_ILi256EEENSA_ILi32EEEEEEfNS5_IJlSD_lEEEfSK_NS4_8TiledMMAINS4_8MMA_AtomIJNS4_23SM100_MMA_TF32_2x1SM_SSINS_10tfloat32_tESO_fLi128ELi256ELNS4_4UMMA5MajorE0ELSQ_0ELNSP_7ScaleInE0ELSR_0EEEEEENS4_6LayoutINS5_IJSD_SD_SD_EEENS5_IJNSA_ILi0EEESW_SW_EEEEENS5_IJNS4_10UnderscoreESZ_SZ_EEEEENS4_28SM100_TMA_2SM_LOAD_MULTICASTENS4_14ComposedLayoutINS4_7SwizzleILi3ELi4ELi3EEENS4_18smem_ptr_flag_bitsILi32EEENSU_INS5_IJNSA_ILi8EEESI_EEENS5_IJSI_SD_EEEEEEEvNS4_8identityES12_S1C_vS1D_EENS_8epilogue10collective18CollectiveEpilogueINS1F_23Sm100TmaWarpSpecializedILi4ELi2ELi16ELb1ELb0EEEJNS5_IJNSA_ILi64EEESH_SI_EEENS5_IJNSU_IS1K_SD_EENSU_INS5_IJNSA_ILi16EEESC_EEENS5_IJSD_SG_EEEEEEEEfSK_fSK_NS1F_6fusion15FusionCallbacksIS1J_NS1S_17LinearCombinationIffffLNS_15FloatRoundStyleE2EEES1L_S1R_JEEENS4_5SM1004TMEM4LOAD26SM100_TMEM_LOAD_32dp32b16xENS4_13SM90_TMA_LOADENS13_INS14_ILi2ELi4ELi3EEES17_NSU_INS5_IJS18_S1N_EEENS5_IJS1N_SD_EEEEEEENS4_39AutoVectorizingCopyWithAssumedAlignmentILi128EEENS4_14SM90_TMA_STOREES27_S29_S29_EEEvvEEEEvNT_6ParamsE --------------------------
	.section	.nv.shared._ZN7cutlass13device_kernelINS_4gemm6kernel13GemmUniversalIN4cute5tupleIJiiiiEEENS1_10collective13CollectiveMmaINS1_35MainloopSm100TmaUmmaWarpSpecializedILi8ELi2ELi4ENS5_IJNS4_1CILi4EEENSA_ILi2EEENSA_ILi1EEEEEEEENS5_IJNSA_ILi128EEENSA_ILi256EEENSA_ILi32EEEEEEfNS5_IJlSD_lEEEfSK_NS4_8TiledMMAINS4_8MMA_AtomIJNS4_23SM100_MMA_TF32_2x1SM_SSINS_10tfloat32_tESO_fLi128ELi256ELNS4_4UMMA5MajorE0ELSQ_0ELNSP_7ScaleInE0ELSR_0EEEEEENS4_6LayoutINS5_IJSD_SD_SD_EEENS5_IJNSA_ILi0EEESW_SW_EEEEENS5_IJNS4_10UnderscoreESZ_SZ_EEEEENS4_28SM100_TMA_2SM_LOAD_MULTICASTENS4_14ComposedLayoutINS4_7SwizzleILi3ELi4ELi3EEENS4_18smem_ptr_flag_bitsILi32EEENSU_INS5_IJNSA_ILi8EEESI_EEENS5_IJSI_SD_EEEEEEEvNS4_8identityES12_S1C_vS1D_EENS_8epilogue10collective18CollectiveEpilogueINS1F_23Sm100TmaWarpSpecializedILi4ELi2ELi16ELb1ELb0EEEJNS5_IJNSA_ILi64EEESH_SI_EEENS5_IJNSU_IS1K_SD_EENSU_INS5_IJNSA_ILi16EEESC_EEENS5_IJSD_SG_EEEEEEEEfSK_fSK_NS1F_6fusion15FusionCallbacksIS1J_NS1S_17LinearCombinationIffffLNS_15FloatRoundStyleE2EEES1L_S1R_JEEENS4_5SM1004TMEM4LOAD26SM100_TMEM_LOAD_32dp32b16xENS4_13SM90_TMA_LOADENS13_INS14_ILi2ELi4ELi3EEES17_NSU_INS5_IJS18_S1N_EEENS5_IJS1N_SD_EEEEEEENS4_39AutoVectorizingCopyWithAssumedAlignmentILi128EEENS4_14SM90_TMA_STOREES27_S29_S29_EEEvvEEEEvNT_6ParamsE,"aw",@nobits
	.sectionflags	@""
	.align	16
	.zero		1024


//--------------------- .nv.shared.reserved.0     --------------------------
	.section	.nv.shared.reserved.0,"aw",@nobits
	.weak		__nv_reservedSMEM_offset_0_alias
	.size		__nv_reservedSMEM_offset_0_alias, 0, 64
	.other		__nv_reservedSMEM_offset_0_alias,@"STO_CUDA_RESERVED_SHARED STV_DEFAULT"
__nv_reservedSMEM_offset_0_alias:
	.zero		0
.nv.shared.reserved.0:
	.zero		64
	.weak		__nv_reservedSMEM_tcgen05_partition
	.type		__nv_reservedSMEM_tcgen05_partition,@object
	.size		__nv_reservedSMEM_tcgen05_partition,(.L_0 - __nv_reservedSMEM_tcgen05_partition)
__nv_reservedSMEM_tcgen05_partition:
	.zero		32
.L_0:


//--------------------- .nv.global                --------------------------
	.section	.nv.global,"aw",@nobits
.nv.global:
	.type		_ZN40_INTERNAL_ecbeed5d_4_k_cu_e9c10bbe_186414cute1_E,@object
	.size		_ZN40_INTERNAL_ecbeed5d_4_k_cu_e9c10bbe_186414cute1_E,(_ZN40_INTERNAL_ecbeed5d_4_k_cu_e9c10bbe_186414cuda3std3__45__cpo6cbeginE - _ZN40_INTERNAL_ecbeed5d_4_k_cu_e9c10bbe_186414cute1_E)
_ZN40_INTERNAL_ecbeed5d_4_k_cu_e9c10bbe_186414cute1_E:
	.zero		1
	.type		_ZN40_INTERNAL_ecbeed5d_4_k_cu_e9c10bbe_186414cuda3std3__45__cpo6cbeginE,@object
	.size		_ZN40_INTERNAL_ecbeed5d_4_k_cu_e9c10bbe_186414cuda3std3__45__cpo6cbeginE,(_ZN40_INTERNAL_ecbeed5d_4_k_cu_e9c10bbe_186414cuda3std3__48in_placeE - _ZN40_INTERNAL_ecbeed5d_4_k_cu_e9c10bbe_186414cuda3std3__45__cpo6cbeginE)
_ZN40_INTERNAL_ecbeed5d_4_k_cu_e9c10bbe_186414cuda3std3__45__cpo6cbeginE:
	.zero		1
	.type		_ZN40_INTERNAL_ecbeed5d_4_k_cu_e9c10bbe_186414cuda3std3__48in_placeE,@object
	.size		_ZN40_INTERNAL_ecbeed5d_4_k_cu_e9c10bbe_186414cuda3std3__48in_placeE,(_ZN40_INTERNAL_ecbeed5d_4_k_cu_e9c10bbe_186414cuda3std6ranges3__45__cpo9iter_moveE - _ZN40_INTERNAL_ecbeed5d_4_k_cu_e9c10bbe_186414cuda3std3__48in_placeE)
_ZN40_INTERNAL_ecbeed5d_4_k_cu_e9c10bbe_186414cuda3std3__48in_placeE:
	.zero		1
	.type		_ZN40_INTERNAL_ecbeed5d_4_k_cu_e9c10bbe_186414cuda3std6ranges3__45__cpo9iter_moveE,@object
	.size		_ZN40_INTERNAL_ecbeed5d_4_k_cu_e9c10bbe_186414cuda3std6ranges3__45__cpo9iter_moveE,(_ZN40_INTERNAL_ecbeed5d_4_k_cu_e9c10bbe_186414cuda3std3__45__cpo5beginE - _ZN40_INTERNAL_ecbeed5d_4_k_cu_e9c10bbe_186414cuda3std6ranges3__45__cpo9iter_moveE)
_ZN40_INTERNAL_ecbeed5d_4_k_cu_e9c10bbe_186414cuda3std6ranges3__45__cpo9iter_moveE:
	.zero		1
	.type		_ZN40_INTERNAL_ecbeed5d_4_k_cu_e9c10bbe_186414cuda3std3__45__cpo5beginE,@object
	.size		_ZN40_INTERNAL_ecbeed5d_4_k_cu_e9c10bbe_186414cuda3std3__45__cpo5beginE,(_ZN40_INTERNAL_ecbeed5d_4_k_cu_e9c10bbe_186414cuda3std3__442_GLOBAL__N__ecbeed5d_4_k_cu_e9c10bbe_186416ignoreE - _ZN40_INTERNAL_ecbeed5d_4_k_cu_e9c10bbe_186414cuda3std3__45__cpo5beginE)
_ZN40_INTERNAL_ecbeed5d_4_k_cu_e9c10bbe_186414cuda3std3__45__cpo5beginE:
	.zero		1
	.type		_ZN40_INTERNAL_ecbeed5d_4_k_cu_e9c10bbe_186414cuda3std3__442_GLOBAL__N__ecbeed5d_4_k_cu_e9c10bbe_186416ignoreE,@object
	.size		_ZN40_INTERNAL_ecbeed5d_4_k_cu_e9c10bbe_186414cuda3std3__442_GLOBAL__N__ecbeed5d_4_k_cu_e9c10bbe_186416ignoreE,(_ZN40_INTERNAL_ecbeed5d_4_k_cu_e9c10bbe_186414cute7productE - _ZN40_INTERNAL_ecbeed5d_4_k_cu_e9c10bbe_186414cuda3std3__442_GLOBAL__N__ecbeed5d_4_k_cu_e9c10bbe_186416ignoreE)
_ZN40_INTERNAL_ecbeed5d_4_k_cu_e9c10bbe_186414cuda3std3__442_GLOBAL__N__ecbeed5d_4_k_cu_e9c10bbe_186416ignoreE:
	.zero		1
	.type		_ZN40_INTERNAL_ecbeed5d_4_k_cu_e9c10bbe_186414cute7productE,@object
	.size		_ZN40_INTERNAL_ecbeed5d_4_k_cu_e9c10bbe_186414cute7productE,(_ZN40_INTERNAL_ecbeed5d_4_k_cu_e9c10bbe_186414cuda3std3__45__cpo3endE - _ZN40_INTERNAL_ecbeed5d_4_k_cu_e9c10bbe_186414cute7productE)
_ZN40_INTERNAL_ecbeed5d_4_k_cu_e9c10bbe_186414cute7productE:
	.zero		1
	.type		_ZN40_INTERNAL_ecbeed5d_4_k_cu_e9c10bbe_186414cuda3std3__45__cpo3endE,@object
	.size		_ZN40_INTERNAL_ecbeed5d_4_k_cu_e9c10bbe_186414cuda3std3__45__cpo3endE,(_ZN40_INTERNAL_ecbeed5d_4_k_cu_e9c10bbe_186414cuda3std3__419piecewise_constructE - _ZN40_INTERNAL_ecbeed5d_4_k_cu_e9c10bbe_186414cuda3std3__45__cpo3endE)
_ZN40_INTERNAL_ecbeed5d_4_k_cu_e9c10bbe_186414cuda3std3__45__cpo3endE:
	.zero		1
	.type		_ZN40_INTERNAL_ecbeed5d_4_k_cu_e9c10bbe_186414cuda3std3__419piecewise_constructE,@object
	.size		_ZN40_INTERNAL_ecbeed5d_4_k_cu_e9c10bbe_186414cuda3std3__419piecewise_constructE,(_ZN40_INTERNAL_ecbeed5d_4_k_cu_e9c10bbe_186414cuda3std3__45__cpo4cendE - _ZN40_INTERNAL_ecbeed5d_4_k_cu_e9c10bbe_186414cuda3std3__419piecewise_constructE)
_ZN40_INTERNAL_ecbeed5d_4_k_cu_e9c10bbe_186414cuda3std3__419piecewise_constructE:
	.zero		1
	.type		_ZN40_INTERNAL_ecbeed5d_4_k_cu_e9c10bbe_186414cuda3std3__45__cpo4cendE,@object
	.size		_ZN40_INTERNAL_ecbeed5d_4_k_cu_e9c10bbe_186414cuda3std3__45__cpo4cendE,(_ZN40_INTERNAL_ecbeed5d_4_k_cu_e9c10bbe_186414cuda3std6ranges3__45__cpo4swapE - _ZN40_INTERNAL_ecbeed5d_4_k_cu_e9c10bbe_186414cuda3std3__45__cpo4cendE)
_ZN40_INTERNAL_ecbeed5d_4_k_cu_e9c10bbe_186414cuda3std3__45__cpo4cendE:
	.zero		1
	.type		_ZN40_INTERNAL_ecbeed5d_4_k_cu_e9c10bbe_186414cuda3std6ranges3__45__cpo4swapE,@object
	.size		_ZN40_INTERNAL_ecbeed5d_4_k_cu_e9c10bbe_186414cuda3std6ranges3__45__cpo4swapE,(.L_10 - _ZN40_INTERNAL_ecbeed5d_4_k_cu_e9c10bbe_186414cuda3std6ranges3__45__cpo4swapE)
_ZN40_INTERNAL_ecbeed5d_4_k_cu_e9c10bbe_186414cuda3std6ranges3__45__cpo4swapE:
	.zero		1
.L_10:


//--------------------- .nv.constant0._ZN7cutlass13device_kernelINS_4gemm6kernel13GemmUniversalIN4cute5tupleIJiiiiEEENS1_10collective13CollectiveMmaINS1_35MainloopSm100TmaUmmaWarpSpecializedILi8ELi2ELi4ENS5_IJNS4_1CILi4EEENSA_ILi2EEENSA_ILi1EEEEEEEENS5_IJNSA_ILi128EEENSA_ILi256EEENSA_ILi32EEEEEEfNS5_IJlSD_lEEEfSK_NS4_8TiledMMAINS4_8MMA_AtomIJNS4_23SM100_MMA_TF32_2x1SM_SSINS_10tfloat32_tESO_fLi128ELi256ELNS4_4UMMA5MajorE0ELSQ_0ELNSP_7ScaleInE0ELSR_0EEEEEENS4_6LayoutINS5_IJSD_SD_SD_EEENS5_IJNSA_ILi0EEESW_SW_EEEEENS5_IJNS4_10UnderscoreESZ_SZ_EEEEENS4_28SM100_TMA_2SM_LOAD_MULTICASTENS4_14ComposedLayoutINS4_7SwizzleILi3ELi4ELi3EEENS4_18smem_ptr_flag_bitsILi32EEENSU_INS5_IJNSA_ILi8EEESI_EEENS5_IJSI_SD_EEEEEEEvNS4_8identityES12_S1C_vS1D_EENS_8epilogue10collective18CollectiveEpilogueINS1F_23Sm100TmaWarpSpecializedILi4ELi2ELi16ELb1ELb0EEEJNS5_IJNSA_ILi64EEESH_SI_EEENS5_IJNSU_IS1K_SD_EENSU_INS5_IJNSA_ILi16EEESC_EEENS5_IJSD_SG_EEEEEEEEfSK_fSK_NS1F_6fusion15FusionCallbacksIS1J_NS1S_17LinearCombinationIffffLNS_15FloatRoundStyleE2EEES1L_S1R_JEEENS4_5SM1004TMEM4LOAD26SM100_TMEM_LOAD_32dp32b16xENS4_13SM90_TMA_LOADENS13_INS14_ILi2ELi4ELi3EEES17_NSU_INS5_IJS18_S1N_EEENS5_IJS1N_SD_EEEEEEENS4_39AutoVectorizingCopyWithAssumedAlignmentILi128EEENS4_14SM90_TMA_STOREES27_S29_S29_EEEvvEEEEvNT_6ParamsE --------------------------
	.section	.nv.constant0._ZN7cutlass13device_kernelINS_4gemm6kernel13GemmUniversalIN4cute5tupleIJiiiiEEENS1_10collective13CollectiveMmaINS1_35MainloopSm100TmaUmmaWarpSpecializedILi8ELi2ELi4ENS5_IJNS4_1CILi4EEENSA_ILi2EEENSA_ILi1EEEEEEEENS5_IJNSA_ILi128EEENSA_ILi256EEENSA_ILi32EEEEEEfNS5_IJlSD_lEEEfSK_NS4_8TiledMMAINS4_8MMA_AtomIJNS4_23SM100_MMA_TF32_2x1SM_SSINS_10tfloat32_tESO_fLi128ELi256ELNS4_4UMMA5MajorE0ELSQ_0ELNSP_7ScaleInE0ELSR_0EEEEEENS4_6LayoutINS5_IJSD_SD_SD_EEENS5_IJNSA_ILi0EEESW_SW_EEEEENS5_IJNS4_10UnderscoreESZ_SZ_EEEEENS4_28SM100_TMA_2SM_LOAD_MULTICASTENS4_14ComposedLayoutINS4_7SwizzleILi3ELi4ELi3EEENS4_18smem_ptr_flag_bitsILi32EEENSU_INS5_IJNSA_ILi8EEESI_EEENS5_IJSI_SD_EEEEEEEvNS4_8identityES12_S1C_vS1D_EENS_8epilogue10collective18CollectiveEpilogueINS1F_23Sm100TmaWarpSpecializedILi4ELi2ELi16ELb1ELb0EEEJNS5_IJNSA_ILi64EEESH_SI_EEENS5_IJNSU_IS1K_SD_EENSU_INS5_IJNSA_ILi16EEESC_EEENS5_IJSD_SG_EEEEEEEEfSK_fSK_NS1F_6fusion15FusionCallbacksIS1J_NS1S_17LinearCombinationIffffLNS_15FloatRoundStyleE2EEES1L_S1R_JEEENS4_5SM1004TMEM4LOAD26SM100_TMEM_LOAD_32dp32b16xENS4_13SM90_TMA_LOADENS13_INS14_ILi2ELi4ELi3EEES17_NSU_INS5_IJS18_S1N_EEENS5_IJS1N_SD_EEEEEEENS4_39AutoVectorizingCopyWithAssumedAlignmentILi128EEENS4_14SM90_TMA_STOREES27_S29_S29_EEEvvEEEEvNT_6ParamsE,"a",@progbits
	.sectionflags	@""
	.align	4
.nv.constant0._ZN7cutlass13device_kernelINS_4gemm6kernel13GemmUniversalIN4cute5tupleIJiiiiEEENS1_10collective13CollectiveMmaINS1_35MainloopSm100TmaUmmaWarpSpecializedILi8ELi2ELi4ENS5_IJNS4_1CILi4EEENSA_ILi2EEENSA_ILi1EEEEEEEENS5_IJNSA_ILi128EEENSA_ILi256EEENSA_ILi32EEEEEEfNS5_IJlSD_lEEEfSK_NS4_8TiledMMAINS4_8MMA_AtomIJNS4_23SM100_MMA_TF32_2x1SM_SSINS_10tfloat32_tESO_fLi128ELi256ELNS4_4UMMA5MajorE0ELSQ_0ELNSP_7ScaleInE0ELSR_0EEEEEENS4_6LayoutINS5_IJSD_SD_SD_EEENS5_IJNSA_ILi0EEESW_SW_EEEEENS5_IJNS4_10UnderscoreESZ_SZ_EEEEENS4_28SM100_TMA_2SM_LOAD_MULTICASTENS4_14ComposedLayoutINS4_7SwizzleILi3ELi4ELi3EEENS4_18smem_ptr_flag_bitsILi32EEENSU_INS5_IJNSA_ILi8EEESI_EEENS5_IJSI_SD_EEEEEEEvNS4_8identityES12_S1C_vS1D_EENS_8epilogue10collective18CollectiveEpilogueINS1F_23Sm100TmaWarpSpecializedILi4ELi2ELi16ELb1ELb0EEEJNS5_IJNSA_ILi64EEESH_SI_EEENS5_IJNSU_IS1K_SD_EENSU_INS5_IJNSA_ILi16EEESC_EEENS5_IJSD_SG_EEEEEEEEfSK_fSK_NS1F_6fusion15FusionCallbacksIS1J_NS1S_17LinearCombinationIffffLNS_15FloatRoundStyleE2EEES1L_S1R_JEEENS4_5SM1004TMEM4LOAD26SM100_TMEM_LOAD_32dp32b16xENS4_13SM90_TMA_LOADENS13_INS14_ILi2ELi4ELi3EEES17_NSU_INS5_IJS18_S1N_EEENS5_IJS1N_SD_EEEEEEENS4_39AutoVectorizingCopyWithAssumedAlignmentILi128EEENS4_14SM90_TMA_STOREES27_S29_S29_EEEvvEEEEvNT_6ParamsE:
	.zero		2944


//--------------------- SYMBOLS --------------------------

	.type		.nv.reservedSmem.offset0,@object
	.size		.nv.reservedSmem.offset0,0x4
	.type		.nv.reservedSmem.cap,@object
	.size		.nv.reservedSmem.cap,0x4
	.type		__assertfail,@function
